def matmul_kernel(
    a_ptr,
    b_ptr,
    c_ptr,
    M,
    N,
    K,
    stride_am,
    stride_ak,
    stride_bk,
    stride_bn,
    stride_cm,
    stride_cn,
    BLOCK_M: tl.constexpr,
    BLOCK_N: tl.constexpr,
    BLOCK_K: tl.constexpr,
    GROUP_M: tl.constexpr,
):
    pid = tl.program_id(axis=0)
    num_pid_m = tl.cdiv(M, BLOCK_M)
    num_pid_n = tl.cdiv(N, BLOCK_N)
    num_pid_in_group = GROUP_M * num_pid_n
    group_id = pid // num_pid_in_group
    first_pid_m = group_id * GROUP_M
    group_size_m = min(num_pid_m - first_pid_m, GROUP_M)
    pid_m = first_pid_m + ((pid % num_pid_in_group) % group_size_m)
    pid_n = (pid % num_pid_in_group) // group_size_m

    offs_am = (pid_m * BLOCK_M + tl.arange(0, BLOCK_M)) % M
    offs_bn = (pid_n * BLOCK_N + tl.arange(0, BLOCK_N)) % N
    offs_k = tl.arange(0, BLOCK_K)
    a_ptrs = a_ptr + offs_am[:, None] * stride_am + offs_k[None, :] * stride_ak
    b_ptrs = b_ptr + offs_k[:, None] * stride_bk + offs_bn[None, :] * stride_bn

    acc = tl.zeros((BLOCK_M, BLOCK_N), dtype=tl.float32)
    for kk in range(0, tl.cdiv(K, BLOCK_K)):
        a = tl.load(a_ptrs, mask=offs_k[None, :] < K - kk * BLOCK_K, other=0.0)
        b = tl.load(b_ptrs, mask=offs_k[:, None] < K - kk * BLOCK_K, other=0.0)
        acc = tl.dot(a, b, acc)
        a_ptrs += BLOCK_K * stride_ak
        b_ptrs += BLOCK_K * stride_bk

    c = acc.to(c_ptr.dtype.element_ty)
    offs_cm = pid_m * BLOCK_M + tl.arange(0, BLOCK_M)
    offs_cn = pid_n * BLOCK_N + tl.arange(0, BLOCK_N)
    c_ptrs = c_ptr + offs_cm[:, None] * stride_cm + offs_cn[None, :] * stride_cn
    mask = (offs_cm[:, None] < M) & (offs_cn[None, :] < N)
    tl.store(c_ptrs, c, mask=mask)

# config = {"BLOCK_K": 32, "BLOCK_M": 32, "BLOCK_N": 64, "GROUP_M": 8, "arch": "sm_100", "dtype": "fp16", "num_ctas": 1, "num_stages": 2, "num_warps": 2}
# arch = sm_100


// ===== COMPILED SASS (sm_100a) =====

	.target	sm_100a

	.elftype	@"ET_EXEC"


//--------------------- .note.nv.tkinfo           --------------------------
	.section	.note.nv.tkinfo,"",@"SHT_NOTE"
	.sectionflags	@"SHF_NOTE_NV_TKINFO"
	.tkinfo
        /*0018*/ 	.word	0x00000081
        /*0030*/ 	.string	""
        /*0030*/ 	.string	"ptxas-blackwell"
        /*0030*/ 	.string	"Cuda compilation tools, release 12.9, V12.9.86"
        /*0030*/ 	.string	"Build cuda_12.9.r12.9/compiler.36037853_0"
        /*0030*/ 	.string	"-v  -suppress-debug-info  -lineinfo  -arch sm_100a "



//--------------------- .note.nv.cuver            --------------------------
	.section	.note.nv.cuver,"",@"SHT_NOTE"
	.sectionflags	@"SHF_NOTE_NV_CUVER"
        /*0018*/ 	.short	0x0001
        /*001a*/ 	.short	0x0064
        /*001c*/ 	.short	0x0001
        /*001e*/ 	.short	0x0000
        /*0020*/ 	.short	0x0001
        /*0022*/ 	.short	0x0000


//--------------------- .nv.info                  --------------------------
	.section	.nv.info,"",@"SHT_CUDA_INFO"
	.align	4


	//----- nvinfo : EIATTR_REGCOUNT
	.align		4
        /*0000*/ 	.byte	0x04, 0x2f
        /*0002*/ 	.short	(.L_1 - .L_0)
	.align		4
.L_0:
        /*0004*/ 	.word	index@(matmul_kernel)
        /*0008*/ 	.word	0x000000d9


	//----- nvinfo : EIATTR_FRAME_SIZE
	.align		4
.L_1:
        /*000c*/ 	.byte	0x04, 0x11
        /*000e*/ 	.short	(.L_3 - .L_2)
	.align		4
.L_2:
        /*0010*/ 	.word	index@(matmul_kernel)
        /*0014*/ 	.word	0x00000000


	//----- nvinfo : EIATTR_MIN_STACK_SIZE
	.align		4
.L_3:
        /*0018*/ 	.byte	0x04, 0x12
        /*001a*/ 	.short	(.L_5 - .L_4)
	.align		4
.L_4:
        /*001c*/ 	.word	index@(matmul_kernel)
        /*0020*/ 	.word	0x00000000
.L_5:


//--------------------- .nv.info.matmul_kernel    --------------------------
	.section	.nv.info.matmul_kernel,"",@"SHT_CUDA_INFO"
	.sectionflags	@""
	.align	4


	//----- nvinfo : EIATTR_CUDA_API_VERSION
	.align		4
        /*0000*/ 	.byte	0x04, 0x37
        /*0002*/ 	.short	(.L_7 - .L_6)
.L_6:
        /*0004*/ 	.word	0x00000081


	//----- nvinfo : EIATTR_KPARAM_INFO
	.align		4
.L_7:
        /*0008*/ 	.byte	0x04, 0x17
        /*000a*/ 	.short	(.L_9 - .L_8)
.L_8:
        /*000c*/ 	.word	0x00000000
        /*0010*/ 	.short	0x000d
        /*0012*/ 	.short	0x0048
        /*0014*/ 	.byte	0x00, 0xf4, 0x21, 0x00


	//----- nvinfo : EIATTR_KPARAM_INFO
	.align		4
.L_9:
        /*0018*/ 	.byte	0x04, 0x17
        /*001a*/ 	.short	(.L_11 - .L_10)
.L_10:
        /*001c*/ 	.word	0x00000000
        /*0020*/ 	.short	0x000c
        /*0022*/ 	.short	0x0040
        /*0024*/ 	.byte	0x00, 0xf4, 0x21, 0x00


	//----- nvinfo : EIATTR_KPARAM_INFO
	.align		4
.L_11:
        /*0028*/ 	.byte	0x04, 0x17
        /*002a*/ 	.short	(.L_13 - .L_12)
.L_12:
        /*002c*/ 	.word	0x00000000
        /*0030*/ 	.short	0x000b
        /*0032*/ 	.short	0x0038
        /*0034*/ 	.byte	0x00, 0xf0, 0x11, 0x00


	//----- nvinfo : EIATTR_KPARAM_INFO
	.align		4
.L_13:
        /*0038*/ 	.byte	0x04, 0x17
        /*003a*/ 	.short	(.L_15 - .L_14)
.L_14:
        /*003c*/ 	.word	0x00000000
        /*0040*/ 	.short	0x000a
        /*0042*/ 	.short	0x0034
        /*0044*/ 	.byte	0x00, 0xf0, 0x11, 0x00


	//----- nvinfo : EIATTR_KPARAM_INFO
	.align		4
.L_15:
        /*0048*/ 	.byte	0x04, 0x17
        /*004a*/ 	.short	(.L_17 - .L_16)
.L_16:
        /*004c*/ 	.word	0x00000000
        /*0050*/ 	.short	0x0009
        /*0052*/ 	.short	0x0030
        /*0054*/ 	.byte	0x00, 0xf0, 0x11, 0x00


	//----- nvinfo : EIATTR_KPARAM_INFO
	.align		4
.L_17:
        /*0058*/ 	.byte	0x04, 0x17
        /*005a*/ 	.short	(.L_19 - .L_18)
.L_18:
        /*005c*/ 	.word	0x00000000
        /*0060*/ 	.short	0x0008
        /*0062*/ 	.short	0x002c
        /*0064*/ 	.byte	0x00, 0xf0, 0x11, 0x00


	//----- nvinfo : EIATTR_KPARAM_INFO
	.align		4
.L_19:
        /*0068*/ 	.byte	0x04, 0x17
        /*006a*/ 	.short	(.L_21 - .L_20)
.L_20:
        /*006c*/ 	.word	0x00000000
        /*0070*/ 	.short	0x0007
        /*0072*/ 	.short	0x0028
        /*0074*/ 	.byte	0x00, 0xf0, 0x11, 0x00


	//----- nvinfo : EIATTR_KPARAM_INFO
	.align		4
.L_21:
        /*0078*/ 	.byte	0x04, 0x17
        /*007a*/ 	.short	(.L_23 - .L_22)
.L_22:
        /*007c*/ 	.word	0x00000000
        /*0080*/ 	.short	0x0006
        /*0082*/ 	.short	0x0024
        /*0084*/ 	.byte	0x00, 0xf0, 0x11, 0x00


	//----- nvinfo : EIATTR_KPARAM_INFO
	.align		4
.L_23:
        /*0088*/ 	.byte	0x04, 0x17
        /*008a*/ 	.short	(.L_25 - .L_24)
.L_24:
        /*008c*/ 	.word	0x00000000
        /*0090*/ 	.short	0x0005
        /*0092*/ 	.short	0x0020
        /*0094*/ 	.byte	0x00, 0xf0, 0x11, 0x00


	//----- nvinfo : EIATTR_KPARAM_INFO
	.align		4
.L_25:
        /*0098*/ 	.byte	0x04, 0x17
        /*009a*/ 	.short	(.L_27 - .L_26)
.L_26:
        /*009c*/ 	.word	0x00000000
        /*00a0*/ 	.short	0x0004
        /*00a2*/ 	.short	0x001c
        /*00a4*/ 	.byte	0x00, 0xf0, 0x11, 0x00


	//----- nvinfo : EIATTR_KPARAM_INFO
	.align		4
.L_27:
        /*00a8*/ 	.byte	0x04, 0x17
        /*00aa*/ 	.short	(.L_29 - .L_28)
.L_28:
        /*00ac*/ 	.word	0x00000000
        /*00b0*/ 	.short	0x0003
        /*00b2*/ 	.short	0x0018
        /*00b4*/ 	.byte	0x00, 0xf0, 0x11, 0x00


	//----- nvinfo : EIATTR_KPARAM_INFO
	.align		4
.L_29:
        /*00b8*/ 	.byte	0x04, 0x17
        /*00ba*/ 	.short	(.L_31 - .L_30)
.L_30:
        /*00bc*/ 	.word	0x00000000
        /*00c0*/ 	.short	0x0002
        /*00c2*/ 	.short	0x0010
        /*00c4*/ 	.byte	0x00, 0xf4, 0x21, 0x00


	//----- nvinfo : EIATTR_KPARAM_INFO
	.align		4
.L_31:
        /*00c8*/ 	.byte	0x04, 0x17
        /*00ca*/ 	.short	(.L_33 - .L_32)
.L_32:
        /*00cc*/ 	.word	0x00000000
        /*00d0*/ 	.short	0x0001
        /*00d2*/ 	.short	0x0008
        /*00d4*/ 	.byte	0x00, 0xf4, 0x21, 0x00


	//----- nvinfo : EIATTR_KPARAM_INFO
	.align		4
.L_33:
        /*00d8*/ 	.byte	0x04, 0x17
        /*00da*/ 	.short	(.L_35 - .L_34)
.L_34:
        /*00dc*/ 	.word	0x00000000
        /*00e0*/ 	.short	0x0000
        /*00e2*/ 	.short	0x0000
        /*00e4*/ 	.byte	0x00, 0xf4, 0x21, 0x00


	//----- nvinfo : EIATTR_SPARSE_MMA_MASK
	.align		4
.L_35:
        /*00e8*/ 	.byte	0x03, 0x50
        /*00ea*/ 	.short	0x0000


	//----- nvinfo : EIATTR_MAXREG_COUNT
	.align		4
        /*00ec*/ 	.byte	0x03, 0x1b
        /*00ee*/ 	.short	0x00ff


	//----- nvinfo : EIATTR_NUM_BARRIERS
	.align		4
        /*00f0*/ 	.byte	0x02, 0x4c
        /*00f2*/ 	.byte	0x01
	.zero		1


	//----- nvinfo : EIATTR_VRC_CTA_INIT_COUNT
	.align		4
        /*00f4*/ 	.byte	0x02, 0x4a
	.zero		1
	.zero		1


	//----- nvinfo : EIATTR_EXIT_INSTR_OFFSETS
	.align		4
        /*00f8*/ 	.byte	0x04, 0x1c
        /*00fa*/ 	.short	(.L_37 - .L_36)


	//   ....[0]....
.L_36:
        /*00fc*/ 	.word	0x00004c20


	//   ....[1]....
        /*0100*/ 	.word	0x00004c50


	//----- nvinfo : EIATTR_REQNTID
	.align		4
.L_37:
        /*0104*/ 	.byte	0x04, 0x10
        /*0106*/ 	.short	(.L_39 - .L_38)
.L_38:
        /*0108*/ 	.word	0x00000040
        /*010c*/ 	.word	0x00000001
        /*0110*/ 	.word	0x00000001


	//----- nvinfo : EIATTR_CBANK_PARAM_SIZE
	.align		4
.L_39:
        /*0114*/ 	.byte	0x03, 0x19
        /*0116*/ 	.short	0x0050


	//----- nvinfo : EIATTR_PARAM_CBANK
	.align		4
        /*0118*/ 	.byte	0x04, 0x0a
        /*011a*/ 	.short	(.L_41 - .L_40)
	.align		4
.L_40:
        /*011c*/ 	.word	index@(.nv.constant0.matmul_kernel)
        /*0120*/ 	.short	0x0380
        /*0122*/ 	.short	0x0050


	//----- nvinfo : EIATTR_SW_WAR
	.align		4
.L_41:
        /*0124*/ 	.byte	0x04, 0x36
        /*0126*/ 	.short	(.L_43 - .L_42)
.L_42:
        /*0128*/ 	.word	0x00000008
.L_43:


//--------------------- .nv.compat                --------------------------
	.section	.nv.compat,"",@"SHT_CUDA_COMPAT_INFO"
	.align	4
        /*0000*/ 	.byte	0x02, 0x02, 0x01, 0x00, 0x02, 0x05, 0x05, 0x00, 0x02, 0x03, 0x00, 0x00, 0x02, 0x06, 0x01, 0x00


//--------------------- .nv.callgraph             --------------------------
	.section	.nv.callgraph,"",@"SHT_CUDA_CALLGRAPH"
	.align	4
	.sectionentsize	8
	.align		4
        /*0000*/ 	.word	0x00000000
	.align		4
        /*0004*/ 	.word	0xffffffff
	.align		4
        /*0008*/ 	.word	0x00000000
	.align		4
        /*000c*/ 	.word	0xfffffffe
	.align		4
        /*0010*/ 	.word	0x00000000
	.align		4
        /*0014*/ 	.word	0xfffffffd
	.align		4
        /*0018*/ 	.word	0x00000000
	.align		4
        /*001c*/ 	.word	0xfffffffc


//--------------------- .text.matmul_kernel       --------------------------
	.section	.text.matmul_kernel,"ax",@progbits
	.align	128
        .global         matmul_kernel
        .type           matmul_kernel,@function
        .size           matmul_kernel,(.L_x_4 - matmul_kernel)
        .other          matmul_kernel,@"STO_CUDA_ENTRY STV_DEFAULT"
matmul_kernel:
.text.matmul_kernel:
[----:B------:R-:W0:Y:S08]  /*0000*/  LDC R1, c[0x0][0x37c] ;  /* 0x0000df00ff017b82 */ /* 0x000e300000000800 */
[----:B------:R-:W1:Y:S01]  /*0010*/  LDC.64 R54, c[0x0][0x398] ;  /* 0x0000e600ff367b82 */ /* 0x000e620000000a00 */
[----:B------:R-:W2:Y:S01]  /*0020*/  S2R R5, SR_CTAID.X ;  /* 0x0000000000057919 */ /* 0x000ea20000002500 */
[----:B------:R-:W3:Y:S01]  /*0030*/  LDCU UR4, c[0x0][0x3a0] ;  /* 0x00007400ff0477ac */ /* 0x000ee20008000800 */
[----:B------:R-:W4:Y:S01]  /*0040*/  S2R R36, SR_TID.X ;  /* 0x0000000000247919 */ /* 0x000f220000002100 */
[----:B------:R-:W0:Y:S01]  /*0050*/  LDCU.64 UR8, c[0x0][0x358] ;  /* 0x00006b00ff0877ac */ /* 0x000e220008000a00 */
[----:B------:R-:W0:Y:S01]  /*0060*/  LDCU UR7, c[0x0][0x3a0] ;  /* 0x00007400ff0777ac */ /* 0x000e220008000800 */
[----:B---3--:R-:W-:Y:S01]  /*0070*/  UIADD3 UR4, UPT, UPT, UR4, 0x1f, URZ ;  /* 0x0000001f04047890 */ /* 0x008fe2000fffe0ff */
[----:B-1----:R-:W-:-:S03]  /*0080*/  VIADD R0, R55, 0x3f ;  /* 0x0000003f37007836 */ /* 0x002fc60000000000 */
[----:B------:R-:W-:Y:S02]  /*0090*/  UISETP.GT.AND UP0, UPT, UR4, 0x1f, UPT ;  /* 0x0000001f0400788c */ /* 0x000fe4000bf04270 */
[----:B------:R-:W-:-:S04]  /*00a0*/  SHF.R.S32.HI R3, RZ, 0x1f, R0 ;  /* 0x0000001fff037819 */ /* 0x000fc80000011400 */
[----:B------:R-:W-:Y:S02]  /*00b0*/  LEA.HI R3, R3, R0, RZ, 0x6 ;  /* 0x0000000003037211 */ /* 0x000fe400078f30ff */
[----:B--2---:R-:W-:Y:S02]  /*00c0*/  IABS R8, R5 ;  /* 0x0000000500087213 */ /* 0x004fe40000000000 */
[----:B------:R-:W-:Y:S02]  /*00d0*/  SHF.R.S32.HI R3, RZ, 0x6, R3 ;  /* 0x00000006ff037819 */ /* 0x000fe40000011403 */
[----:B----4-:R-:W-:Y:S02]  /*00e0*/  SHF.R.U32.HI R42, RZ, 0x5, R36 ;  /* 0x00000005ff2a7819 */ /* 0x010fe40000011624 */
[----:B------:R-:W-:Y:S01]  /*00f0*/  LOP3.LUT R106, R36, 0x1f, RZ, 0xc0, !PT ;  /* 0x0000001f246a7812 */ /* 0x000fe200078ec0ff */
[----:B------:R-:W-:Y:S01]  /*0100*/  IMAD.SHL.U32 R4, R3, 0x8, RZ ;  /* 0x0000000803047824 */ /* 0x000fe200078e00ff */
[----:B------:R-:W-:-:S04]  /*0110*/  SGXT.U32 R42, R42, 0x1 ;  /* 0x000000012a2a781a */ /* 0x000fc80000000000 */
[-C--:B------:R-:W-:Y:S02]  /*0120*/  IABS R7, R4.reuse ;  /* 0x0000000400077213 */ /* 0x080fe40000000000 */
[----:B------:R-:W-:Y:S02]  /*0130*/  IABS R10, R4 ;  /* 0x00000004000a7213 */ /* 0x000fe40000000000 */
[----:B------:R-:W1:Y:S01]  /*0140*/  I2F.RP R0, R7 ;  /* 0x0000000700007306 */ /* 0x000e620000209400 */
[C---:B------:R-:W-:Y:S02]  /*0150*/  LOP3.LUT R37, R42.reuse, 0x2, RZ, 0xfc, !PT ;  /* 0x000000022a257812 */ /* 0x040fe400078efcff */
[C---:B------:R-:W-:Y:S02]  /*0160*/  LOP3.LUT R102, R42.reuse, 0x4, RZ, 0xfc, !PT ;  /* 0x000000042a667812 */ /* 0x040fe400078efcff */
[C---:B------:R-:W-:Y:S02]  /*0170*/  LOP3.LUT R175, R42.reuse, 0x6, RZ, 0xfc, !PT ;  /* 0x000000062aaf7812 */ /* 0x040fe400078efcff */
[----:B------:R-:W-:-:S02]  /*0180*/  LOP3.LUT R179, R42, 0x8, RZ, 0xfc, !PT ;  /* 0x000000082ab37812 */ /* 0x000fc400078efcff */
[C---:B------:R-:W-:Y:S02]  /*0190*/  LOP3.LUT R40, R42.reuse, 0xa, RZ, 0xfc, !PT ;  /* 0x0000000a2a287812 */ /* 0x040fe400078efcff */
[C---:B------:R-:W-:Y:S02]  /*01a0*/  LOP3.LUT R107, R42.reuse, 0xc, RZ, 0xfc, !PT ;  /* 0x0000000c2a6b7812 */ /* 0x040fe400078efcff */
[C---:B------:R-:W-:Y:S01]  /*01b0*/  LOP3.LUT R108, R42.reuse, 0xe, RZ, 0xfc, !PT ;  /* 0x0000000e2a6c7812 */ /* 0x040fe200078efcff */
[----:B-1----:R-:W1:Y:S01]  /*01c0*/  MUFU.RCP R0, R0 ;  /* 0x0000000000007308 */ /* 0x002e620000001000 */
[C---:B------:R-:W-:Y:S02]  /*01d0*/  LOP3.LUT R109, R42.reuse, 0x10, RZ, 0xfc, !PT ;  /* 0x000000102a6d7812 */ /* 0x040fe400078efcff */
[C---:B------:R-:W-:Y:S02]  /*01e0*/  LOP3.LUT R41, R42.reuse, 0x12, RZ, 0xfc, !PT ;  /* 0x000000122a297812 */ /* 0x040fe400078efcff */
[----:B------:R-:W-:-:S02]  /*01f0*/  LOP3.LUT R39, R42, 0x14, RZ, 0xfc, !PT ;  /* 0x000000142a277812 */ /* 0x000fc400078efcff */
[C---:B------:R-:W-:Y:S02]  /*0200*/  LOP3.LUT R103, R42.reuse, 0x16, RZ, 0xfc, !PT ;  /* 0x000000162a677812 */ /* 0x040fe400078efcff */
[C---:B------:R-:W-:Y:S02]  /*0210*/  LOP3.LUT R100, R42.reuse, 0x18, RZ, 0xfc, !PT ;  /* 0x000000182a647812 */ /* 0x040fe400078efcff */
[C---:B------:R-:W-:Y:S02]  /*0220*/  LOP3.LUT R104, R42.reuse, 0x1a, RZ, 0xfc, !PT ;  /* 0x0000001a2a687812 */ /* 0x040fe400078efcff */
[C---:B------:R-:W-:Y:S02]  /*0230*/  LOP3.LUT R101, R42.reuse, 0x1c, RZ, 0xfc, !PT ;  /* 0x0000001c2a657812 */ /* 0x040fe400078efcff */
[----:B------:R-:W-:Y:S01]  /*0240*/  LOP3.LUT R43, R42, 0x1e, RZ, 0xfc, !PT ;  /* 0x0000001e2a2b7812 */ /* 0x000fe200078efcff */
[----:B-1----:R-:W-:Y:S02]  /*0250*/  VIADD R2, R0, 0xffffffe ;  /* 0x0ffffffe00027836 */ /* 0x002fe40000000000 */
[----:B------:R-:W-:-:S02]  /*0260*/  IMAD.MOV R0, RZ, RZ, -R10 ;  /* 0x000000ffff007224 */ /* 0x000fc400078e0a0a */
[----:B------:R1:W2:Y:S02]  /*0270*/  F2I.FTZ.U32.TRUNC.NTZ R3, R2 ;  /* 0x0000000200037305 */ /* 0x0002a4000021f000 */
[----:B-1----:R-:W-:Y:S02]  /*0280*/  IMAD.MOV.U32 R2, RZ, RZ, RZ ;  /* 0x000000ffff027224 */ /* 0x002fe400078e00ff */
[----:B--2---:R-:W-:-:S04]  /*0290*/  IMAD.MOV R6, RZ, RZ, -R3 ;  /* 0x000000ffff067224 */ /* 0x004fc800078e0a03 */
[----:B------:R-:W-:Y:S02]  /*02a0*/  IMAD R9, R6, R7, RZ ;  /* 0x0000000706097224 */ /* 0x000fe400078e02ff */
[----:B------:R-:W-:Y:S02]  /*02b0*/  IMAD.MOV.U32 R6, RZ, RZ, R8 ;  /* 0x000000ffff067224 */ /* 0x000fe400078e0008 */
[----:B------:R-:W-:-:S06]  /*02c0*/  IMAD.HI.U32 R3, R3, R9, R2 ;  /* 0x0000000903037227 */ /* 0x000fcc00078e0002 */
[----:B------:R-:W-:-:S04]  /*02d0*/  IMAD.HI.U32 R3, R3, R6, RZ ;  /* 0x0000000603037227 */ /* 0x000fc800078e00ff */
[----:B------:R-:W-:-:S05]  /*02e0*/  IMAD R0, R3, R0, R6 ;  /* 0x0000000003007224 */ /* 0x000fca00078e0206 */
[----:B------:R-:W-:-:S13]  /*02f0*/  ISETP.GT.U32.AND P1, PT, R7, R0, PT ;  /* 0x000000000700720c */ /* 0x000fda0003f24070 */
[----:B------:R-:W-:Y:S02]  /*0300*/  @!P1 IMAD.IADD R0, R0, 0x1, -R7 ;  /* 0x0000000100009824 */ /* 0x000fe400078e0a07 */
[----:B------:R-:W-:Y:S01]  /*0310*/  @!P1 VIADD R3, R3, 0x1 ;  /* 0x0000000103039836 */ /* 0x000fe20000000000 */
[----:B------:R-:W-:Y:S02]  /*0320*/  ISETP.NE.AND P1, PT, R4, RZ, PT ;  /* 0x000000ff0400720c */ /* 0x000fe40003f25270 */
[----:B------:R-:W-:Y:S02]  /*0330*/  ISETP.GE.U32.AND P0, PT, R0, R7, PT ;  /* 0x000000070000720c */ /* 0x000fe40003f06070 */
[----:B------:R-:W-:-:S04]  /*0340*/  LOP3.LUT R0, R5, R4, RZ, 0x3c, !PT ;  /* 0x0000000405007212 */ /* 0x000fc800078e3cff */
[----:B------:R-:W-:Y:S01]  /*0350*/  ISETP.GE.AND P2, PT, R0, RZ, PT ;  /* 0x000000ff0000720c */ /* 0x000fe20003f46270 */
[----:B------:R-:W-:-:S06]  /*0360*/  VIADD R0, R54, 0x1f ;  /* 0x0000001f36007836 */ /* 0x000fcc0000000000 */
[----:B------:R-:W-:-:S04]  /*0370*/  @P0 VIADD R3, R3, 0x1 ;  /* 0x0000000103030836 */ /* 0x000fc80000000000 */
[----:B------:R-:W-:Y:S01]  /*0380*/  IMAD.MOV.U32 R2, RZ, RZ, R3 ;  /* 0x000000ffff027224 */ /* 0x000fe200078e0003 */
[----:B------:R-:W-:-:S03]  /*0390*/  SHF.R.S32.HI R3, RZ, 0x1f, R0 ;  /* 0x0000001fff037819 */ /* 0x000fc60000011400 */
[----:B------:R-:W-:Y:S01]  /*03a0*/  @!P2 IMAD.MOV R2, RZ, RZ, -R2 ;  /* 0x000000ffff02a224 */ /* 0x000fe200078e0a02 */
[----:B------:R-:W-:Y:S02]  /*03b0*/  @!P1 LOP3.LUT R2, RZ, R4, RZ, 0x33, !PT ;  /* 0x00000004ff029212 */ /* 0x000fe400078e33ff */
[----:B------:R-:W-:-:S03]  /*03c0*/  LEA.HI R3, R3, R0, RZ, 0x5 ;  /* 0x0000000003037211 */ /* 0x000fc600078f28ff */
[----:B------:R-:W-:Y:S02]  /*03d0*/  IMAD.SHL.U32 R35, R2, 0x8, RZ ;  /* 0x0000000802237824 */ /* 0x000fe400078e00ff */
[----:B------:R-:W-:-:S03]  /*03e0*/  IMAD.MOV R2, RZ, RZ, -R2 ;  /* 0x000000ffff027224 */ /* 0x000fc600078e0a02 */
[----:B------:R-:W-:Y:S01]  /*03f0*/  LEA.HI.SX32 R3, R3, -R35, 0x1b ;  /* 0x8000002303037211 */ /* 0x000fe200078fdaff */
[----:B------:R-:W-:-:S03]  /*0400*/  IMAD R4, R4, R2, R5 ;  /* 0x0000000204047224 */ /* 0x000fc600078e0205 */
[----:B------:R-:W-:Y:S02]  /*0410*/  VIMNMX R11, PT, PT, R3, 0x8, PT ;  /* 0x00000008030b7848 */ /* 0x000fe40003fe0100 */
[----:B------:R-:W-:Y:S02]  /*0420*/  IABS R9, R4 ;  /* 0x0000000400097213 */ /* 0x000fe40000000000 */
[----:B------:R-:W-:-:S04]  /*0430*/  IABS R7, R11 ;  /* 0x0000000b00077213 */ /* 0x000fc80000000000 */
[----:B------:R-:W1:Y:S08]  /*0440*/  I2F.RP R0, R7 ;  /* 0x0000000700007306 */ /* 0x000e700000209400 */
[----:B-1----:R-:W1:Y:S02]  /*0450*/  MUFU.RCP R0, R0 ;  /* 0x0000000000007308 */ /* 0x002e640000001000 */
[----:B-1----:R-:W-:-:S06]  /*0460*/  VIADD R3, R0, 0xffffffe ;  /* 0x0ffffffe00037836 */ /* 0x002fcc0000000000 */
[----:B------:R-:W1:Y:S02]  /*0470*/  F2I.FTZ.U32.TRUNC.NTZ R3, R3 ;  /* 0x0000000300037305 */ /* 0x000e64000021f000 */
[----:B-1----:R-:W-:-:S04]  /*0480*/  IMAD.MOV R6, RZ, RZ, -R3 ;  /* 0x000000ffff067224 */ /* 0x002fc800078e0a03 */
[----:B------:R-:W-:Y:S01]  /*0490*/  IMAD.MOV.U32 R2, RZ, RZ, R6 ;  /* 0x000000ffff027224 */ /* 0x000fe200078e0006 */
[----:B------:R-:W-:-:S03]  /*04a0*/  IABS R6, R11 ;  /* 0x0000000b00067213 */ /* 0x000fc60000000000 */
[----:B------:R-:W-:Y:S02]  /*04b0*/  IMAD R5, R2, R7, RZ ;  /* 0x0000000702057224 */ /* 0x000fe400078e02ff */
[----:B------:R-:W-:Y:S02]  /*04c0*/  IMAD.MOV.U32 R2, RZ, RZ, RZ ;  /* 0x000000ffff027224 */ /* 0x000fe400078e00ff */
[----:B------:R-:W-:Y:S02]  /*04d0*/  IMAD.MOV R0, RZ, RZ, -R6 ;  /* 0x000000ffff007224 */ /* 0x000fe400078e0a06 */
[----:B------:R-:W-:Y:S01]  /*04e0*/  IMAD.HI.U32 R2, R3, R5, R2 ;  /* 0x0000000503027227 */ /* 0x000fe200078e0002 */
[----:B------:R-:W-:Y:S01]  /*04f0*/  MOV R3, 0x400 ;  /* 0x0000040000037802 */ /* 0x000fe20000000f00 */
[----:B------:R-:W1:Y:S03]  /*0500*/  S2R R5, SR_CgaCtaId ;  /* 0x0000000000057919 */ /* 0x000e660000008800 */
[----:B------:R-:W-:Y:S01]  /*0510*/  R2UR UR5, R3 ;  /* 0x00000000030572ca */ /* 0x000fe200000e0000 */
[----:B------:R-:W-:-:S04]  /*0520*/  IMAD.HI.U32 R2, R2, R9, RZ ;  /* 0x0000000902027227 */ /* 0x000fc800078e00ff */
[----:B------:R-:W-:-:S05]  /*0530*/  IMAD R0, R2, R0, R9 ;  /* 0x0000000002007224 */ /* 0x000fca00078e0209 */
[----:B------:R-:W-:-:S13]  /*0540*/  ISETP.GT.U32.AND P1, PT, R7, R0, PT ;  /* 0x000000000700720c */ /* 0x000fda0003f24070 */
[----:B------:R-:W-:Y:S02]  /*0550*/  @!P1 IMAD.IADD R0, R0, 0x1, -R7 ;  /* 0x0000000100009824 */ /* 0x000fe400078e0a07 */
[----:B------:R-:W-:Y:S01]  /*0560*/  @!P1 VIADD R2, R2, 0x1 ;  /* 0x0000000102029836 */ /* 0x000fe20000000000 */
[----:B------:R-:W-:Y:S02]  /*0570*/  ISETP.NE.AND P1, PT, R11, RZ, PT ;  /* 0x000000ff0b00720c */ /* 0x000fe40003f25270 */
[----:B------:R-:W-:Y:S02]  /*0580*/  ISETP.GE.U32.AND P0, PT, R0, R7, PT ;  /* 0x000000070000720c */ /* 0x000fe40003f06070 */
[----:B------:R-:W-:Y:S02]  /*0590*/  LOP3.LUT R0, R4, R11, RZ, 0x3c, !PT ;  /* 0x0000000b04007212 */ /* 0x000fe400078e3cff */
[----:B-1----:R-:W-:Y:S02]  /*05a0*/  R2UR UR6, R5 ;  /* 0x00000000050672ca */ /* 0x002fe400000e0000 */
[----:B------:R-:W-:-:S07]  /*05b0*/  ISETP.GE.AND P2, PT, R0, RZ, PT ;  /* 0x000000ff0000720c */ /* 0x000fce0003f46270 */
[----:B------:R-:W-:-:S04]  /*05c0*/  @P0 VIADD R2, R2, 0x1 ;  /* 0x0000000102020836 */ /* 0x000fc80000000000 */
[----:B------:R-:W-:Y:S02]  /*05d0*/  ULEA UR5, UR6, UR5, 0x18 ;  /* 0x0000000506057291 */ /* 0x000fe4000f8ec0ff */
[----:B------:R-:W-:Y:S01]  /*05e0*/  @!P2 IMAD.MOV R2, RZ, RZ, -R2 ;  /* 0x000000ffff02a224 */ /* 0x000fe200078e0a02 */
[----:B------:R-:W-:-:S05]  /*05f0*/  @!P1 LOP3.LUT R2, RZ, R11, RZ, 0x33, !PT ;  /* 0x0000000bff029212 */ /* 0x000fca00078e33ff */
[----:B------:R-:W-:Y:S02]  /*0600*/  IMAD.MOV R0, RZ, RZ, -R2 ;  /* 0x000000ffff007224 */ /* 0x000fe400078e0a02 */
[----:B------:R-:W-:Y:S02]  /*0610*/  IMAD.SHL.U32 R17, R2, 0x40, RZ ;  /* 0x0000004002117824 */ /* 0x000fe400078e00ff */
[----:B------:R-:W-:-:S03]  /*0620*/  IMAD R0, R11, R0, R4 ;  /* 0x000000000b007224 */ /* 0x000fc600078e0204 */
[----:B------:R-:W-:Y:S01]  /*0630*/  LOP3.LUT R2, R17, R42, RZ, 0xfc, !PT ;  /* 0x0000002a11027212 */ /* 0x000fe200078efcff */
[----:B------:R-:W-:Y:S01]  /*0640*/  IMAD.IADD R35, R35, 0x1, R0 ;  /* 0x0000000123237824 */ /* 0x000fe200078e0200 */
[C-C-:B------:R-:W-:Y:S02]  /*0650*/  LOP3.LUT R3, R17.reuse, 0x2, R42.reuse, 0xfe, !PT ;  /* 0x0000000211037812 */ /* 0x140fe400078efe2a */
[----:B------:R-:W-:Y:S01]  /*0660*/  LOP3.LUT R4, R17, 0x4, R42, 0xfe, !PT ;  /* 0x0000000411047812 */ /* 0x000fe200078efe2a */
[----:B------:R-:W-:Y:S01]  /*0670*/  IMAD R34, R35, 0x20, R106 ;  /* 0x0000002023227824 */ /* 0x000fe200078e026a */
[C-C-:B------:R-:W-:Y:S02]  /*0680*/  LOP3.LUT R5, R17.reuse, 0x6, R42.reuse, 0xfe, !PT ;  /* 0x0000000611057812 */ /* 0x140fe400078efe2a */
[C-C-:B------:R-:W-:Y:S02]  /*0690*/  LOP3.LUT R6, R17.reuse, 0x8, R42.reuse, 0xfe, !PT ;  /* 0x0000000811067812 */ /* 0x140fe400078efe2a */
[----:B------:R-:W-:-:S02]  /*06a0*/  LOP3.LUT R7, R17, 0xa, R42, 0xfe, !PT ;  /* 0x0000000a11077812 */ /* 0x000fc400078efe2a */
[C-C-:B------:R-:W-:Y:S02]  /*06b0*/  LOP3.LUT R8, R17.reuse, 0xc, R42.reuse, 0xfe, !PT ;  /* 0x0000000c11087812 */ /* 0x140fe400078efe2a */
[C-C-:B------:R-:W-:Y:S02]  /*06c0*/  LOP3.LUT R9, R17.reuse, 0xe, R42.reuse, 0xfe, !PT ;  /* 0x0000000e11097812 */ /* 0x140fe400078efe2a */
[C-C-:B------:R-:W-:Y:S02]  /*06d0*/  LOP3.LUT R10, R17.reuse, 0x10, R42.reuse, 0xfe, !PT ;  /* 0x00000010110a7812 */ /* 0x140fe400078efe2a */
[C-C-:B------:R-:W-:Y:S02]  /*06e0*/  LOP3.LUT R11, R17.reuse, 0x12, R42.reuse, 0xfe, !PT ;  /* 0x00000012110b7812 */ /* 0x140fe400078efe2a */
[C-C-:B------:R-:W-:Y:S02]  /*06f0*/  LOP3.LUT R12, R17.reuse, 0x14, R42.reuse, 0xfe, !PT ;  /* 0x00000014110c7812 */ /* 0x140fe400078efe2a */
[----:B------:R-:W-:-:S02]  /*0700*/  LOP3.LUT R13, R17, 0x16, R42, 0xfe, !PT ;  /* 0x00000016110d7812 */ /* 0x000fc400078efe2a */
[C-C-:B------:R-:W-:Y:S02]  /*0710*/  LOP3.LUT R14, R17.reuse, 0x18, R42.reuse, 0xfe, !PT ;  /* 0x00000018110e7812 */ /* 0x140fe400078efe2a */
[C-C-:B------:R-:W-:Y:S02]  /*0720*/  LOP3.LUT R15, R17.reuse, 0x1a, R42.reuse, 0xfe, !PT ;  /* 0x0000001a110f7812 */ /* 0x140fe400078efe2a */
[C-C-:B------:R-:W-:Y:S02]  /*0730*/  LOP3.LUT R16, R17.reuse, 0x1c, R42.reuse, 0xfe, !PT ;  /* 0x0000001c11107812 */ /* 0x140fe400078efe2a */
[----:B------:R-:W-:Y:S02]  /*0740*/  LOP3.LUT R0, R36, 0x3f, RZ, 0xc0, !PT ;  /* 0x0000003f24007812 */ /* 0x000fe400078ec0ff */
[----:B------:R-:W-:Y:S02]  /*0750*/  LOP3.LUT R17, R17, 0x1e, R42, 0xfe, !PT ;  /* 0x0000001e11117812 */ /* 0x000fe400078efe2a */
[----:B------:R-:W-:-:S02]  /*0760*/  LOP3.LUT R18, R2, 0x20, RZ, 0xfc, !PT ;  /* 0x0000002002127812 */ /* 0x000fc400078efcff */
[C---:B------:R-:W-:Y:S02]  /*0770*/  LOP3.LUT R19, R2.reuse, 0x22, RZ, 0xfc, !PT ;  /* 0x0000002202137812 */ /* 0x040fe400078efcff */
[C---:B------:R-:W-:Y:S02]  /*0780*/  LOP3.LUT R20, R2.reuse, 0x24, RZ, 0xfc, !PT ;  /* 0x0000002402147812 */ /* 0x040fe400078efcff */
[C---:B------:R-:W-:Y:S02]  /*0790*/  LOP3.LUT R21, R2.reuse, 0x26, RZ, 0xfc, !PT ;  /* 0x0000002602157812 */ /* 0x040fe400078efcff */
[C---:B------:R-:W-:Y:S02]  /*07a0*/  LOP3.LUT R22, R2.reuse, 0x28, RZ, 0xfc, !PT ;  /* 0x0000002802167812 */ /* 0x040fe400078efcff */
[C---:B------:R-:W-:Y:S02]  /*07b0*/  LOP3.LUT R23, R2.reuse, 0x2a, RZ, 0xfc, !PT ;  /* 0x0000002a02177812 */ /* 0x040fe400078efcff */
        /* <DEDUP_REMOVED lines=9> */
[----:B------:R-:W-:Y:S01]  /*0850*/  LOP3.LUT R33, R2, 0x3e, RZ, 0xfc, !PT ;  /* 0x0000003e02217812 */ /* 0x000fe200078efcff */
[----:B0-----:R-:W-:Y:S06]  /*0860*/  BRA.U UP0, `(.L_x_0) ;  /* 0x00000001002c7547 */ /* 0x001fec000b800000 */
[C---:B------:R-:W-:Y:S01]  /*0870*/  IMAD.SHL.U32 R35, R36.reuse, 0x40, RZ ;  /* 0x0000004024237824 */ /* 0x040fe200078e00ff */
[----:B------:R-:W-:Y:S01]  /*0880*/  CS2R R76, SRZ ;  /* 0x00000000004c7805 */ /* 0x000fe2000001ff00 */
[----:B------:R-:W-:Y:S01]  /*0890*/  IMAD.SHL.U32 R36, R36, 0x8, RZ ;  /* 0x0000000824247824 */ /* 0x000fe200078e00ff */
[----:B------:R-:W-:Y:S02]  /*08a0*/  CS2R R78, SRZ ;  /* 0x00000000004e7805 */ /* 0x000fe4000001ff00 */
[----:B------:R-:W-:Y:S02]  /*08b0*/  CS2R R64, SRZ ;  /* 0x0000000000407805 */ /* 0x000fe4000001ff00 */
[----:B------:R-:W-:Y:S02]  /*08c0*/  CS2R R66, SRZ ;  /* 0x0000000000427805 */ /* 0x000fe4000001ff00 */
[----:B------:R-:W-:Y:S02]  /*08d0*/  CS2R R72, SRZ ;  /* 0x0000000000487805 */ /* 0x000fe4000001ff00 */
[----:B------:R-:W-:-:S02]  /*08e0*/  CS2R R74, SRZ ;  /* 0x00000000004a7805 */ /* 0x000fc4000001ff00 */
[----:B------:R-:W-:Y:S02]  /*08f0*/  CS2R R60, SRZ ;  /* 0x00000000003c7805 */ /* 0x000fe4000001ff00 */
[----:B------:R-:W-:Y:S01]  /*0900*/  CS2R R62, SRZ ;  /* 0x00000000003e7805 */ /* 0x000fe2000001ff00 */
[----:B------:R-:W-:Y:S06]  /*0910*/  BRA `(.L_x_1) ;  /* 0x0000003400947947 */ /* 0x000fec0003800000 */
.L_x_0:
[----:B------:R-:W-:Y:S01]  /*0920*/  IABS R79, R55 ;  /* 0x00000037004f7213 */ /* 0x000fe20000000000 */
[----:B------:R-:W0:Y:S01]  /*0930*/  LDCU UR6, c[0x0][0x3b0] ;  /* 0x00007600ff0677ac */ /* 0x000e220008000800 */
[----:B------:R-:W-:Y:S02]  /*0940*/  IABS R82, R54 ;  /* 0x0000003600527213 */ /* 0x000fe40000000000 */
[----:B------:R-:W-:Y:S01]  /*0950*/  CS2R R88, SRZ ;  /* 0x0000000000587805 */ /* 0x000fe2000001ff00 */
[----:B------:R-:W1:Y:S01]  /*0960*/  I2F.RP R35, R79 ;  /* 0x0000004f00237306 */ /* 0x000e620000209400 */
[----:B------:R-:W-:Y:S01]  /*0970*/  IABS R53, R29 ;  /* 0x0000001d00357213 */ /* 0x000fe20000000000 */
[----:B------:R-:W2:Y:S01]  /*0980*/  LDCU.128 UR12, c[0x0][0x380] ;  /* 0x00007000ff0c77ac */ /* 0x000ea20008000c00 */
[----:B------:R-:W-:Y:S02]  /*0990*/  IABS R51, R30 ;  /* 0x0000001e00337213 */ /* 0x000fe40000000000 */
[----:B------:R-:W-:-:S02]  /*09a0*/  CS2R R90, SRZ ;  /* 0x00000000005a7805 */ /* 0x000fc4000001ff00 */
[----:B------:R-:W-:Y:S01]  /*09b0*/  IABS R57, R28 ;  /* 0x0000001c00397213 */ /* 0x000fe20000000000 */
[----:B------:R-:W3:Y:S01]  /*09c0*/  LDCU UR10, c[0x0][0x3a4] ;  /* 0x00007480ff0a77ac */ /* 0x000ee20008000800 */
[----:B------:R-:W-:Y:S01]  /*09d0*/  IABS R58, R26 ;  /* 0x0000001a003a7213 */ /* 0x000fe20000000000 */
[----:B------:R-:W4:Y:S01]  /*09e0*/  I2F.RP R38, R82 ;  /* 0x0000005200267306 */ /* 0x000f220000209400 */
[----:B------:R-:W-:Y:S02]  /*09f0*/  IABS R59, R25 ;  /* 0x00000019003b7213 */ /* 0x000fe40000000000 */
[----:B------:R-:W-:Y:S02]  /*0a00*/  CS2R R92, SRZ ;  /* 0x00000000005c7805 */ /* 0x000fe4000001ff00 */
[----:B------:R-:W-:Y:S02]  /*0a10*/  IABS R61, R24 ;  /* 0x00000018003d7213 */ /* 0x000fe40000000000 */
[----:B------:R-:W-:-:S02]  /*0a20*/  CS2R R94, SRZ ;  /* 0x00000000005e7805 */ /* 0x000fc4000001ff00 */
[----:B------:R-:W-:Y:S02]  /*0a30*/  IABS R65, R19 ;  /* 0x0000001300417213 */ /* 0x000fe40000000000 */
[----:B------:R-:W-:Y:S01]  /*0a40*/  IABS R63, R20 ;  /* 0x00000014003f7213 */ /* 0x000fe20000000000 */
[----:B-1----:R-:W1:Y:S01]  /*0a50*/  MUFU.RCP R35, R35 ;  /* 0x0000002300237308 */ /* 0x002e620000001000 */
[----:B------:R-:W-:Y:S02]  /*0a60*/  IABS R67, R18 ;  /* 0x0000001200437213 */ /* 0x000fe40000000000 */
[----:B------:R-:W-:Y:S02]  /*0a70*/  IABS R68, R16 ;  /* 0x0000001000447213 */ /* 0x000fe40000000000 */
[----:B------:R-:W-:Y:S02]  /*0a80*/  IABS R69, R15 ;  /* 0x0000000f00457213 */ /* 0x000fe40000000000 */
[----:B------:R-:W-:Y:S01]  /*0a90*/  IABS R71, R14 ;  /* 0x0000000e00477213 */ /* 0x000fe20000000000 */
[----:B----4-:R-:W4:Y:S01]  /*0aa0*/  MUFU.RCP R38, R38 ;  /* 0x0000002600267308 */ /* 0x010f220000001000 */
[----:B------:R-:W-:-:S02]  /*0ab0*/  IABS R75, R9 ;  /* 0x00000009004b7213 */ /* 0x000fc40000000000 */
[----:B------:R-:W-:Y:S02]  /*0ac0*/  IABS R73, R10 ;  /* 0x0000000a00497213 */ /* 0x000fe40000000000 */
[----:B------:R-:W-:Y:S02]  /*0ad0*/  IABS R78, R8 ;  /* 0x00000008004e7213 */ /* 0x000fe40000000000 */
[----:B------:R-:W-:Y:S01]  /*0ae0*/  IABS R80, R6 ;  /* 0x0000000600507213 */ /* 0x000fe20000000000 */
[----:B-1----:R-:W-:Y:S01]  /*0af0*/  VIADD R44, R35, 0xffffffe ;  /* 0x0ffffffe232c7836 */ /* 0x002fe20000000000 */
[----:B------:R-:W-:Y:S02]  /*0b00*/  IABS R35, R33 ;  /* 0x0000002100237213 */ /* 0x000fe40000000000 */
[----:B------:R-:W-:Y:S01]  /*0b10*/  IABS R81, R5 ;  /* 0x0000000500517213 */ /* 0x000fe20000000000 */
[----:B------:R1:W5:Y:S01]  /*0b20*/  F2I.FTZ.U32.TRUNC.NTZ R45, R44 ;  /* 0x0000002c002d7305 */ /* 0x000362000021f000 */
[----:B------:R-:W-:Y:S01]  /*0b30*/  IABS R83, R4 ;  /* 0x0000000400537213 */ /* 0x000fe20000000000 */
[----:B----4-:R-:W-:-:S06]  /*0b40*/  VIADD R46, R38, 0xffffffe ;  /* 0x0ffffffe262e7836 */ /* 0x010fcc0000000000 */
[----:B------:R4:W0:Y:S01]  /*0b50*/  F2I.FTZ.U32.TRUNC.NTZ R47, R46 ;  /* 0x0000002e002f7305 */ /* 0x000822000021f000 */
[----:B-1----:R-:W-:Y:S02]  /*0b60*/  IMAD.MOV.U32 R44, RZ, RZ, RZ ;  /* 0x000000ffff2c7224 */ /* 0x002fe400078e00ff */
[----:B-----5:R-:W-:Y:S02]  /*0b70*/  IMAD.MOV R48, RZ, RZ, -R45 ;  /* 0x000000ffff307224 */ /* 0x020fe400078e0a2d */
[----:B----4-:R-:W-:Y:S02]  /*0b80*/  IMAD.MOV.U32 R46, RZ, RZ, RZ ;  /* 0x000000ffff2e7224 */ /* 0x010fe400078e00ff */
[----:B------:R-:W-:Y:S01]  /*0b90*/  IMAD R49, R48, R79, RZ ;  /* 0x0000004f30317224 */ /* 0x000fe200078e02ff */
[----:B------:R-:W-:-:S03]  /*0ba0*/  IABS R48, R32 ;  /* 0x0000002000307213 */ /* 0x000fc60000000000 */
[----:B------:R-:W-:Y:S01]  /*0bb0*/  IMAD.HI.U32 R44, R45, R49, R44 ;  /* 0x000000312d2c7227 */ /* 0x000fe200078e002c */
[----:B------:R-:W-:-:S03]  /*0bc0*/  IABS R49, R31 ;  /* 0x0000001f00317213 */ /* 0x000fc60000000000 */
[----:B0-----:R-:W-:Y:S02]  /*0bd0*/  IMAD.MOV R77, RZ, RZ, -R47 ;  /* 0x000000ffff4d7224 */ /* 0x001fe400078e0a2f */
[----:B------:R-:W-:Y:S02]  /*0be0*/  IMAD.MOV.U32 R45, RZ, RZ, R35 ;  /* 0x000000ffff2d7224 */ /* 0x000fe400078e0023 */
[----:B------:R-:W-:Y:S02]  /*0bf0*/  IMAD R77, R77, R82, RZ ;  /* 0x000000524d4d7224 */ /* 0x000fe400078e02ff */
[----:B------:R-:W-:-:S04]  /*0c00*/  IMAD.HI.U32 R35, R44, R45, RZ ;  /* 0x0000002d2c237227 */ /* 0x000fc800078e00ff */
[----:B------:R-:W-:-:S04]  /*0c10*/  IMAD.HI.U32 R77, R47, R77, R46 ;  /* 0x0000004d2f4d7227 */ /* 0x000fc800078e002e */
[----:B------:R-:W-:Y:S02]  /*0c20*/  IMAD.MOV R46, RZ, RZ, -R35 ;  /* 0x000000ffff2e7224 */ /* 0x000fe400078e0a23 */
[----:B------:R-:W-:-:S04]  /*0c30*/  IMAD.HI.U32 R38, R44, R48, RZ ;  /* 0x000000302c267227 */ /* 0x000fc800078e00ff */
[----:B------:R-:W-:-:S04]  /*0c40*/  IMAD.HI.U32 R47, R44, R53, RZ ;  /* 0x000000352c2f7227 */ /* 0x000fc800078e00ff */
[----:B------:R-:W-:Y:S02]  /*0c50*/  IMAD R35, R79, R46, R45 ;  /* 0x0000002e4f237224 */ /* 0x000fe400078e022d */
[----:B------:R-:W-:-:S03]  /*0c60*/  IMAD.HI.U32 R45, R44, R49, RZ ;  /* 0x000000312c2d7227 */ /* 0x000fc600078e00ff */
[----:B------:R-:W-:Y:S01]  /*0c70*/  ISETP.GT.U32.AND P4, PT, R79, R35, PT ;  /* 0x000000234f00720c */ /* 0x000fe20003f84070 */
[----:B------:R-:W-:Y:S02]  /*0c80*/  IMAD.MOV R38, RZ, RZ, -R38 ;  /* 0x000000ffff267224 */ /* 0x000fe400078e0a26 */
[----:B------:R-:W-:Y:S02]  /*0c90*/  IMAD.MOV R56, RZ, RZ, -R47 ;  /* 0x000000ffff387224 */ /* 0x000fe400078e0a2f */
[----:B------:R-:W-:-:S04]  /*0ca0*/  IMAD.HI.U32 R46, R44, R51, RZ ;  /* 0x000000332c2e7227 */ /* 0x000fc800078e00ff */
[----:B------:R-:W-:Y:S02]  /*0cb0*/  IMAD.MOV R50, RZ, RZ, -R45 ;  /* 0x000000ffff327224 */ /* 0x000fe400078e0a2d */
[C---:B------:R-:W-:Y:S02]  /*0cc0*/  IMAD R38, R79.reuse, R38, R48 ;  /* 0x000000264f267224 */ /* 0x040fe400078e0230 */
[C---:B------:R-:W-:Y:S01]  /*0cd0*/  IMAD R48, R79.reuse, R56, R53 ;  /* 0x000000384f307224 */ /* 0x040fe200078e0235 */
[----:B------:R-:W-:Y:S01]  /*0ce0*/  IABS R53, R27 ;  /* 0x0000001b00357213 */ /* 0x000fe20000000000 */
[----:B------:R-:W-:Y:S01]  /*0cf0*/  IMAD.HI.U32 R45, R44, R57, RZ ;  /* 0x000000392c2d7227 */ /* 0x000fe200078e00ff */
[C---:B------:R-:W-:Y:S02]  /*0d00*/  ISETP.GT.U32.AND P5, PT, R79.reuse, R38, PT ;  /* 0x000000264f00720c */ /* 0x040fe40003fa4070 */
[----:B------:R-:W-:Y:S01]  /*0d10*/  ISETP.GT.U32.AND P0, PT, R79, R48, PT ;  /* 0x000000304f00720c */ /* 0x000fe20003f04070 */
[----:B------:R-:W-:-:S02]  /*0d20*/  IMAD.MOV R52, RZ, RZ, -R46 ;  /* 0x000000ffff347224 */ /* 0x000fc400078e0a2e */
[C---:B------:R-:W-:Y:S02]  /*0d30*/  IMAD R46, R79.reuse, R50, R49 ;  /* 0x000000324f2e7224 */ /* 0x040fe400078e0231 */
[----:B------:R-:W-:Y:S02]  /*0d40*/  IMAD.MOV R50, RZ, RZ, -R45 ;  /* 0x000000ffff327224 */ /* 0x000fe400078e0a2d */
[----:B------:R-:W-:Y:S01]  /*0d50*/  IMAD.HI.U32 R45, R44, R53, RZ ;  /* 0x000000352c2d7227 */ /* 0x000fe200078e00ff */
[----:B------:R-:W-:-:S03]  /*0d60*/  ISETP.GT.U32.AND P2, PT, R79, R46, PT ;  /* 0x0000002e4f00720c */ /* 0x000fc60003f44070 */
[----:B------:R-:W-:Y:S01]  /*0d70*/  IMAD R49, R79, R50, R57 ;  /* 0x000000324f317224 */ /* 0x000fe200078e0239 */
[----:B------:R-:W-:Y:S01]  /*0d80*/  IABS R57, R23 ;  /* 0x0000001700397213 */ /* 0x000fe20000000000 */
[----:B------:R-:W-:-:S03]  /*0d90*/  IMAD.HI.U32 R50, R44, R58, RZ ;  /* 0x0000003a2c327227 */ /* 0x000fc600078e00ff */
[C---:B------:R-:W-:Y:S01]  /*0da0*/  ISETP.GT.U32.AND P3, PT, R79.reuse, R49, PT ;  /* 0x000000314f00720c */ /* 0x040fe20003f64070 */
[C---:B------:R-:W-:Y:S02]  /*0db0*/  IMAD R47, R79.reuse, R52, R51 ;  /* 0x000000344f2f7224 */ /* 0x040fe400078e0233 */
[----:B------:R-:W-:Y:S02]  /*0dc0*/  IMAD.MOV R56, RZ, RZ, -R45 ;  /* 0x000000ffff387224 */ /* 0x000fe400078e0a2d */
[----:B------:R-:W-:Y:S01]  /*0dd0*/  IMAD.HI.U32 R51, R44, R59, RZ ;  /* 0x0000003b2c337227 */ /* 0x000fe200078e00ff */
[----:B------:R-:W-:-:S03]  /*0de0*/  ISETP.GT.U32.AND P1, PT, R79, R47, PT ;  /* 0x0000002f4f00720c */ /* 0x000fc60003f24070 */
[----:B------:R-:W-:Y:S02]  /*0df0*/  IMAD.MOV R45, RZ, RZ, -R50 ;  /* 0x000000ffff2d7224 */ /* 0x000fe400078e0a32 */
[----:B------:R-:W-:-:S04]  /*0e00*/  IMAD.HI.U32 R52, R44, R61, RZ ;  /* 0x0000003d2c347227 */ /* 0x000fc800078e00ff */
[C---:B------:R-:W-:Y:S02]  /*0e10*/  IMAD R50, R79.reuse, R56, R53 ;  /* 0x000000384f327224 */ /* 0x040fe400078e0235 */
[----:B------:R-:W-:Y:S02]  /*0e20*/  IMAD.MOV R60, RZ, RZ, -R51 ;  /* 0x000000ffff3c7224 */ /* 0x000fe400078e0a33 */
[----:B------:R-:W-:Y:S02]  /*0e30*/  IMAD.MOV.U32 R56, RZ, RZ, R57 ;  /* 0x000000ffff387224 */ /* 0x000fe400078e0039 */
[----:B------:R-:W-:Y:S02]  /*0e40*/  IMAD.MOV R62, RZ, RZ, -R52 ;  /* 0x000000ffff3e7224 */ /* 0x000fe400078e0a34 */
[C---:B------:R-:W-:Y:S02]  /*0e50*/  IMAD R51, R79.reuse, R45, R58 ;  /* 0x0000002d4f337224 */ /* 0x040fe400078e023a */
[----:B------:R-:W-:Y:S01]  /*0e60*/  IMAD R52, R79, R60, R59 ;  /* 0x0000003c4f347224 */ /* 0x000fe200078e023b */
[----:B------:R-:W-:Y:S01]  /*0e70*/  IABS R60, R22 ;  /* 0x00000016003c7213 */ /* 0x000fe20000000000 */
[----:B------:R-:W-:-:S04]  /*0e80*/  IMAD.HI.U32 R45, R44, R56, RZ ;  /* 0x000000382c2d7227 */ /* 0x000fc800078e00ff */
[----:B------:R-:W-:Y:S01]  /*0e90*/  IMAD R53, R79, R62, R61 ;  /* 0x0000003e4f357224 */ /* 0x000fe200078e023d */
[----:B------:R-:W-:Y:S01]  /*0ea0*/  IABS R61, R21 ;  /* 0x00000015003d7213 */ /* 0x000fe20000000000 */
[----:B------:R-:W-:Y:S02]  /*0eb0*/  IMAD.MOV R57, RZ, RZ, -R45 ;  /* 0x000000ffff397224 */ /* 0x000fe400078e0a2d */
[----:B------:R-:W-:-:S04]  /*0ec0*/  IMAD.HI.U32 R45, R44, R60, RZ ;  /* 0x0000003c2c2d7227 */ /* 0x000fc800078e00ff */
[----:B------:R-:W-:-:S04]  /*0ed0*/  IMAD.HI.U32 R59, R44, R65, RZ ;  /* 0x000000412c3b7227 */ /* 0x000fc800078e00ff */
[----:B------:R-:W-:Y:S02]  /*0ee0*/  IMAD R56, R79, R57, R56 ;  /* 0x000000394f387224 */ /* 0x000fe400078e0238 */
[----:B------:R-:W-:-:S04]  /*0ef0*/  IMAD.HI.U32 R57, R44, R61, RZ ;  /* 0x0000003d2c397227 */ /* 0x000fc800078e00ff */
[----:B------:R-:W-:Y:S02]  /*0f00*/  IMAD.MOV R45, RZ, RZ, -R45 ;  /* 0x000000ffff2d7224 */ /* 0x000fe400078e0a2d */
[----:B------:R-:W-:Y:S02]  /*0f10*/  IMAD.MOV R66, RZ, RZ, -R59 ;  /* 0x000000ffff427224 */ /* 0x000fe400078e0a3b */
[----:B------:R-:W-:-:S04]  /*0f20*/  IMAD.HI.U32 R58, R44, R63, RZ ;  /* 0x0000003f2c3a7227 */ /* 0x000fc800078e00ff */
[----:B------:R-:W-:Y:S02]  /*0f30*/  IMAD.MOV R62, RZ, RZ, -R57 ;  /* 0x000000ffff3e7224 */ /* 0x000fe400078e0a39 */
[C---:B------:R-:W-:Y:S02]  /*0f40*/  IMAD R57, R79.reuse, R45, R60 ;  /* 0x0000002d4f397224 */ /* 0x040fe400078e023c */
[----:B------:R-:W-:Y:S01]  /*0f50*/  IMAD R60, R79, R66, R65 ;  /* 0x000000424f3c7224 */ /* 0x000fe200078e0241 */
[----:B------:R-:W-:Y:S01]  /*0f60*/  IABS R65, R17 ;  /* 0x0000001100417213 */ /* 0x000fe20000000000 */
[----:B------:R-:W-:-:S04]  /*0f70*/  IMAD.HI.U32 R45, R44, R67, RZ ;  /* 0x000000432c2d7227 */ /* 0x000fc800078e00ff */
[----:B------:R-:W-:Y:S02]  /*0f80*/  IMAD.MOV R64, RZ, RZ, -R58 ;  /* 0x000000ffff407224 */ /* 0x000fe400078e0a3a */
[----:B------:R-:W-:Y:S02]  /*0f90*/  IMAD R58, R79, R62, R61 ;  /* 0x0000003e4f3a7224 */ /* 0x000fe400078e023d */
[----:B------:R-:W-:Y:S02]  /*0fa0*/  IMAD.MOV R62, RZ, RZ, -R45 ;  /* 0x000000ffff3e7224 */ /* 0x000fe400078e0a2d */
[----:B------:R-:W-:-:S04]  /*0fb0*/  IMAD.HI.U32 R45, R44, R65, RZ ;  /* 0x000000412c2d7227 */ /* 0x000fc800078e00ff */
[----:B------:R-:W-:Y:S01]  /*0fc0*/  IMAD R61, R79, R62, R67 ;  /* 0x0000003e4f3d7224 */ /* 0x000fe200078e0243 */
[----:B------:R-:W-:Y:S01]  /*0fd0*/  IABS R67, R13 ;  /* 0x0000000d00437213 */ /* 0x000fe20000000000 */
[----:B------:R-:W-:-:S04]  /*0fe0*/  IMAD.HI.U32 R62, R44, R68, RZ ;  /* 0x000000442c3e7227 */ /* 0x000fc800078e00ff */
[----:B------:R-:W-:Y:S02]  /*0ff0*/  IMAD R59, R79, R64, R63 ;  /* 0x000000404f3b7224 */ /* 0x000fe400078e023f */
[----:B------:R-:W-:Y:S02]  /*1000*/  IMAD.MOV R66, RZ, RZ, -R45 ;  /* 0x000000ffff427224 */ /* 0x000fe400078e0a2d */
[----:B------:R-:W-:-:S04]  /*1010*/  IMAD.HI.U32 R63, R44, R69, RZ ;  /* 0x000000452c3f7227 */ /* 0x000fc800078e00ff */
        /* <DEDUP_REMOVED lines=24> */
[----:B------:R-:W-:Y:S02]  /*11a0*/  IMAD.MOV R74, RZ, RZ, -R68 ;  /* 0x000000ffff4a7224 */ /* 0x000fe400078e0a44 */
[----:B------:R-:W-:-:S04]  /*11b0*/  IMAD.HI.U32 R45, R44, R78, RZ ;  /* 0x0000004e2c2d7227 */ /* 0x000fc800078e00ff */
[C---:B------:R-:W-:Y:S02]  /*11c0*/  IMAD R68, R79.reuse, R72, R71 ;  /* 0x000000484f447224 */ /* 0x040fe400078e0247 */
[----:B------:R-:W-:Y:S01]  /*11d0*/  IMAD R69, R79, R74, R73 ;  /* 0x0000004a4f457224 */ /* 0x000fe200078e0249 */
[----:B------:R-:W-:Y:S01]  /*11e0*/  IABS R74, R7 ;  /* 0x00000007004a7213 */ /* 0x000fe20000000000 */
[----:B------:R-:W-:Y:S02]  /*11f0*/  IMAD.MOV R71, RZ, RZ, -R45 ;  /* 0x000000ffff477224 */ /* 0x000fe400078e0a2d */
[----:B------:R-:W-:-:S04]  /*1200*/  IMAD.HI.U32 R73, R44, R76, RZ ;  /* 0x0000004c2c497227 */ /* 0x000fc800078e00ff */
[----:B------:R-:W-:Y:S02]  /*1210*/  IMAD R71, R79, R71, R78 ;  /* 0x000000474f477224 */ /* 0x000fe400078e024e */
[----:B------:R-:W-:Y:S02]  /*1220*/  IMAD.MOV R78, RZ, RZ, -R73 ;  /* 0x000000ffff4e7224 */ /* 0x000fe400078e0a49 */
[--C-:B------:R-:W-:Y:S02]  /*1230*/  @!P4 IMAD.IADD R35, R35, 0x1, -R79.reuse ;  /* 0x000000012323c824 */ /* 0x100fe400078e0a4f */
[C---:B------:R-:W-:Y:S02]  /*1240*/  IMAD R76, R79.reuse, R78, R76 ;  /* 0x0000004e4f4c7224 */ /* 0x040fe400078e024c */
[--C-:B------:R-:W-:Y:S02]  /*1250*/  @!P5 IMAD.IADD R38, R38, 0x1, -R79.reuse ;  /* 0x000000012626d824 */ /* 0x100fe400078e0a4f */
[--C-:B------:R-:W-:Y:S01]  /*1260*/  @!P2 IMAD.IADD R46, R46, 0x1, -R79.reuse ;  /* 0x000000012e2ea824 */ /* 0x100fe200078e0a4f */
[----:B------:R-:W-:Y:S01]  /*1270*/  ISETP.GT.U32.AND P6, PT, R79, R76, PT ;  /* 0x0000004c4f00720c */ /* 0x000fe20003fc4070 */
[--C-:B------:R-:W-:Y:S01]  /*1280*/  @!P1 IMAD.IADD R47, R47, 0x1, -R79.reuse ;  /* 0x000000012f2f9824 */ /* 0x100fe200078e0a4f */
[C---:B------:R-:W-:Y:S01]  /*1290*/  ISETP.GT.U32.AND P2, PT, R79.reuse, R35, PT ;  /* 0x000000234f00720c */ /* 0x040fe20003f44070 */
[--C-:B------:R-:W-:Y:S01]  /*12a0*/  @!P0 IMAD.IADD R48, R48, 0x1, -R79.reuse ;  /* 0x0000000130308824 */ /* 0x100fe200078e0a4f */
[----:B------:R-:W-:Y:S01]  /*12b0*/  ISETP.GT.U32.AND P1, PT, R79, R38, PT ;  /* 0x000000264f00720c */ /* 0x000fe20003f24070 */
[----:B------:R-:W-:Y:S01]  /*12c0*/  @!P3 IMAD.IADD R49, R49, 0x1, -R79 ;  /* 0x000000013131b824 */ /* 0x000fe200078e0a4f */
[C---:B------:R-:W-:Y:S01]  /*12d0*/  ISETP.GT.U32.AND P0, PT, R79.reuse, R46, PT ;  /* 0x0000002e4f00720c */ /* 0x040fe20003f04070 */
[----:B------:R-:W-:Y:S01]  /*12e0*/  IMAD.HI.U32 R45, R44, R74, RZ ;  /* 0x0000004a2c2d7227 */ /* 0x000fe200078e00ff */
[----:B------:R-:W-:-:S02]  /*12f0*/  ISETP.GT.U32.AND P3, PT, R79, R47, PT ;  /* 0x0000002f4f00720c */ /* 0x000fc40003f64070 */
[----:B------:R-:W-:Y:S01]  /*1300*/  ISETP.GT.U32.AND P5, PT, R79, R48, PT ;  /* 0x000000304f00720c */ /* 0x000fe20003fa4070 */
[----:B------:R-:W-:-:S04]  /*1310*/  IMAD.HI.U32 R72, R44, R80, RZ ;  /* 0x000000502c487227 */ /* 0x000fc800078e00ff */
[--C-:B------:R-:W-:Y:S01]  /*1320*/  @!P6 IMAD.IADD R76, R76, 0x1, -R79.reuse ;  /* 0x000000014c4ce824 */ /* 0x100fe200078e0a4f */
[----:B------:R-:W-:Y:S01]  /*1330*/  ISETP.GT.U32.AND P6, PT, R79, R49, PT ;  /* 0x000000314f00720c */ /* 0x000fe20003fc4070 */
[--C-:B------:R-:W-:Y:S01]  /*1340*/  @!P2 IMAD.IADD R35, R35, 0x1, -R79.reuse ;  /* 0x000000012323a824 */ /* 0x100fe200078e0a4f */
[C---:B------:R-:W-:Y:S01]  /*1350*/  ISETP.GT.U32.AND P2, PT, R79.reuse, R51, PT ;  /* 0x000000334f00720c */ /* 0x040fe20003f44070 */
[--C-:B------:R-:W-:Y:S01]  /*1360*/  @!P1 IMAD.IADD R38, R38, 0x1, -R79.reuse ;  /* 0x0000000126269824 */ /* 0x100fe200078e0a4f */
[C---:B------:R-:W-:Y:S01]  /*1370*/  ISETP.GT.U32.AND P4, PT, R79.reuse, R76, PT ;  /* 0x0000004c4f00720c */ /* 0x040fe20003f84070 */
[--C-:B------:R-:W-:Y:S01]  /*1380*/  @!P0 IMAD.IADD R46, R46, 0x1, -R79.reuse ;  /* 0x000000012e2e8824 */ /* 0x100fe200078e0a4f */
[----:B------:R-:W-:Y:S01]  /*1390*/  ISETP.GT.U32.AND P1, PT, R79, R52, PT ;  /* 0x000000344f00720c */ /* 0x000fe20003f24070 */
[--C-:B------:R-:W-:Y:S01]  /*13a0*/  @!P3 IMAD.IADD R47, R47, 0x1, -R79.reuse ;  /* 0x000000012f2fb824 */ /* 0x100fe200078e0a4f */
[C---:B------:R-:W-:Y:S01]  /*13b0*/  ISETP.GT.U32.AND P0, PT, R79.reuse, R53, PT ;  /* 0x000000354f00720c */ /* 0x040fe20003f04070 */
[----:B------:R-:W-:Y:S01]  /*13c0*/  @!P5 IMAD.IADD R48, R48, 0x1, -R79 ;  /* 0x000000013030d824 */ /* 0x000fe200078e0a4f */
[C---:B------:R-:W-:Y:S01]  /*13d0*/  ISETP.GT.U32.AND P3, PT, R79.reuse, R56, PT ;  /* 0x000000384f00720c */ /* 0x040fe20003f64070 */
[----:B------:R-:W-:Y:S01]  /*13e0*/  IMAD.MOV R75, RZ, RZ, -R45 ;  /* 0x000000ffff4b7224 */ /* 0x000fe200078e0a2d */
[----:B------:R-:W-:Y:S01]  /*13f0*/  ISETP.GT.U32.AND P5, PT, R79, R57, PT ;  /* 0x000000394f00720c */ /* 0x000fe20003fa4070 */
        /* <DEDUP_REMOVED lines=10> */
[--C-:B------:R-:W-:Y:S01]  /*14a0*/  @!P3 IMAD.IADD R56, R56, 0x1, -R79.reuse ;  /* 0x000000013838b824 */ /* 0x100fe200078e0a4f */
[----:B------:R-:W-:Y:S01]  /*14b0*/  ISETP.GT.U32.AND P3, PT, R79, R63, PT ;  /* 0x0000003f4f00720c */ /* 0x000fe20003f64070 */
[--C-:B------:R-:W-:Y:S01]  /*14c0*/  @!P5 IMAD.IADD R57, R57, 0x1, -R79.reuse ;  /* 0x000000013939d824 */ /* 0x100fe200078e0a4f */
[----:B------:R-:W-:Y:S01]  /*14d0*/  ISETP.GT.U32.AND P5, PT, R79, R64, PT ;  /* 0x000000404f00720c */ /* 0x000fe20003fa4070 */
[----:B------:R-:W-:-:S02]  /*14e0*/  @!P6 IMAD.IADD R58, R58, 0x1, -R79 ;  /* 0x000000013a3ae824 */ /* 0x000fc400078e0a4f */
        /* <DEDUP_REMOVED lines=9> */
[C---:B------:R-:W-:Y:S01]  /*1580*/  ISETP.GT.U32.AND P0, PT, R79.reuse, R56, PT ;  /* 0x000000384f00720c */ /* 0x040fe20003f04070 */
[----:B------:R-:W-:Y:S01]  /*1590*/  @!P5 IMAD.IADD R64, R64, 0x1, -R79 ;  /* 0x000000014040d824 */ /* 0x000fe200078e0a4f */
[----:B------:R-:W-:Y:S01]  /*15a0*/  ISETP.GT.U32.AND P3, PT, R79, R57, PT ;  /* 0x000000394f00720c */ /* 0x000fe20003f64070 */
[----:B------:R-:W-:-:S02]  /*15b0*/  IMAD.MOV R73, RZ, RZ, -R72 ;  /* 0x000000ffff497224 */ /* 0x000fc400078e0a48 */
[----:B------:R-:W-:-:S04]  /*15c0*/  IMAD.HI.U32 R45, R44, R81, RZ ;  /* 0x000000512c2d7227 */ /* 0x000fc800078e00ff */
[--C-:B------:R-:W-:Y:S01]  /*15d0*/  @!P4 IMAD.IADD R59, R59, 0x1, -R79.reuse ;  /* 0x000000013b3bc824 */ /* 0x100fe200078e0a4f */
[C---:B------:R-:W-:Y:S01]  /*15e0*/  ISETP.GT.U32.AND P4, PT, R79.reuse, R51, PT ;  /* 0x000000334f00720c */ /* 0x040fe20003f84070 */
[----:B------:R-:W-:Y:S01]  /*15f0*/  @!P6 IMAD.IADD R50, R50, 0x1, -R79 ;  /* 0x000000013232e824 */ /* 0x000fe200078e0a4f */
[C---:B------:R-:W-:Y:S01]  /*1600*/  ISETP.GT.U32.AND P6, PT, R79.reuse, R58, PT ;  /* 0x0000003a4f00720c */ /* 0x040fe20003fc4070 */
[C---:B------:R-:W-:Y:S01]  /*1610*/  IMAD R72, R79.reuse, R75, R74 ;  /* 0x0000004b4f487224 */ /* 0x040fe200078e024a */
[C---:B------:R-:W-:Y:S01]  /*1620*/  ISETP.GT.U32.AND P5, PT, R79.reuse, R59, PT ;  /* 0x0000003b4f00720c */ /* 0x040fe20003fa4070 */
[----:B------:R-:W-:Y:S02]  /*1630*/  IMAD.MOV.U32 R75, RZ, RZ, R83 ;  /* 0x000000ffff4b7224 */ /* 0x000fe400078e0053 */
        /* <DEDUP_REMOVED lines=8> */
[----:B------:R-:W-:Y:S01]  /*16c0*/  @!P4 IMAD.IADD R51, R51, 0x1, -R79 ;  /* 0x000000013333c824 */ /* 0x000fe200078e0a4f */
[----:B------:R-:W-:Y:S01]  /*16d0*/  ISETP.GT.U32.AND P4, PT, R79, R64, PT ;  /* 0x000000404f00720c */ /* 0x000fe20003f84070 */
[----:B------:R-:W-:-:S02]  /*16e0*/  IMAD.MOV R74, RZ, RZ, -R45 ;  /* 0x000000ffff4a7224 */ /* 0x000fc400078e0a2d */
[----:B------:R-:W-:-:S04]  /*16f0*/  IMAD.HI.U32 R45, R44, R75, RZ ;  /* 0x0000004b2c2d7227 */ /* 0x000fc800078e00ff */
[C---:B------:R-:W-:Y:S01]  /*1700*/  IMAD R73, R79.reuse, R73, R80 ;  /* 0x000000494f497224 */ /* 0x040fe200078e0250 */
[----:B------:R-:W-:Y:S01]  /*1710*/  IABS R80, R3 ;  /* 0x0000000300507213 */ /* 0x000fe20000000000 */
[----:B------:R-:W-:Y:S01]  /*1720*/  IMAD R74, R79, R74, R81 ;  /* 0x0000004a4f4a7224 */ /* 0x000fe200078e0251 */
[----:B------:R-:W-:Y:S01]  /*1730*/  IABS R81, R34 ;  /* 0x0000002200517213 */ /* 0x000fe20000000000 */
[----:B------:R-:W-:Y:S01]  /*1740*/  @!P5 IMAD.IADD R59, R59, 0x1, -R79 ;  /* 0x000000013b3bd824 */ /* 0x000fe200078e0a4f */
[----:B------:R-:W-:Y:S01]  /*1750*/  ISETP.GT.U32.AND P5, PT, R79, R66, PT ;  /* 0x000000424f00720c */ /* 0x000fe20003fa4070 */
[----:B------:R-:W-:Y:S02]  /*1760*/  IMAD.MOV R78, RZ, RZ, -R45 ;  /* 0x000000ffff4e7224 */ /* 0x000fe400078e0a2d */
[----:B------:R-:W-:-:S04]  /*1770*/  IMAD.HI.U32 R45, R44, R80, RZ ;  /* 0x000000502c2d7227 */ /* 0x000fc800078e00ff */
[C---:B------:R-:W-:Y:S02]  /*1780*/  IMAD R44, R79.reuse, R78, R75 ;  /* 0x0000004e4f2c7224 */ /* 0x040fe400078e024b */
[----:B------:R-:W-:Y:S01]  /*1790*/  @!P6 IMAD.IADD R58, R58, 0x1, -R79 ;  /* 0x000000013a3ae824 */ /* 0x000fe200078e0a4f */
        /* <DEDUP_REMOVED lines=12> */
[----:B------:R-:W-:-:S04]  /*1860*/  IMAD.HI.U32 R77, R77, R78, RZ ;  /* 0x0000004e4d4d7227 */ /* 0x000fc800078e00ff */
[----:B------:R-:W-:Y:S02]  /*1870*/  IMAD.MOV R45, RZ, RZ, -R45 ;  /* 0x000000ffff2d7224 */ /* 0x000fe400078e0a2d */
[----:B------:R-:W-:Y:S02]  /*1880*/  IMAD.MOV R77, RZ, RZ, -R77 ;  /* 0x000000ffff4d7224 */ /* 0x000fe400078e0a4d */
[--C-:B------:R-:W-:Y:S01]  /*1890*/  @!P5 IMAD.IADD R66, R66, 0x1, -R79.reuse ;  /* 0x000000014242d824 */ /* 0x100fe200078e0a4f */
[C---:B------:R-:W-:Y:S01]  /*18a0*/  ISETP.GT.U32.AND P5, PT, R79.reuse, R73, PT ;  /* 0x000000494f00720c */ /* 0x040fe20003fa4070 */
[----:B------:R-:W-:Y:S01]  /*18b0*/  IMAD R75, R79, R45, R80 ;  /* 0x0000002d4f4b7224 */ /* 0x000fe200078e0250 */
[----:B------:R-:W-:Y:S01]  /*18c0*/  CS2R R80, SRZ ;  /* 0x0000000000507805 */ /* 0x000fe2000001ff00 */
[----:B------:R-:W-:Y:S02]  /*18d0*/  IMAD R77, R82, R77, R78 ;  /* 0x0000004d524d7224 */ /* 0x000fe400078e024e */
        /* <DEDUP_REMOVED lines=8> */
[--C-:B------:R-:W-:Y:S01]  /*1960*/  @!P3 IMAD.IADD R70, R70, 0x1, -R79.reuse ;  /* 0x000000014646b824 */ /* 0x100fe200078e0a4f */
        /* <DEDUP_REMOVED lines=15> */
[--C-:B------:R-:W-:Y:S01]  /*1a60*/  @!P4 IMAD.IADD R65, R65, 0x1, -R79.reuse ;  /* 0x000000014141c824 */ /* 0x100fe200078e0a4f */
[----:B------:R-:W-:Y:S01]  /*1a70*/  ISETP.GT.U32.AND P4, PT, R79, R72, PT ;  /* 0x000000484f00720c */ /* 0x000fe20003f84070 */
[--C-:B------:R-:W-:Y:S01]  /*1a80*/  @!P5 IMAD.IADD R67, R67, 0x1, -R79.reuse ;  /* 0x000000014343d824 */ /* 0x100fe200078e0a4f */
[C---:B------:R-:W-:Y:S01]  /*1a90*/  ISETP.GT.U32.AND P5, PT, R79.reuse, R73, PT ;  /* 0x000000494f00720c */ /* 0x040fe20003fa4070 */
[----:B------:R-:W-:Y:S01]  /*1aa0*/  IMAD.MOV.U32 R45, RZ, RZ, R38 ;  /* 0x000000ffff2d7224 */ /* 0x000fe200078e0026 */
[----:B------:R-:W-:Y:S01]  /*1ab0*/  LOP3.LUT R38, RZ, R55, RZ, 0x33, !PT ;  /* 0x00000037ff267212 */ /* 0x000fe200078e33ff */
[--C-:B------:R-:W-:Y:S01]  /*1ac0*/  @!P2 IMAD.IADD R68, R68, 0x1, -R79.reuse ;  /* 0x000000014444a824 */ /* 0x100fe200078e0a4f */
[----:B------:R-:W-:Y:S01]  /*1ad0*/  ISETP.GT.U32.AND P2, PT, R79, R74, PT ;  /* 0x0000004a4f00720c */ /* 0x000fe20003f44070 */
[--C-:B------:R-:W-:Y:S01]  /*1ae0*/  @!P1 IMAD.IADD R69, R69, 0x1, -R79.reuse ;  /* 0x0000000145459824 */ /* 0x100fe200078e0a4f */
[----:B------:R-:W-:Y:S01]  /*1af0*/  ISETP.GT.U32.AND P1, PT, R79, R44, PT ;  /* 0x0000002c4f00720c */ /* 0x000fe20003f24070 */
[--C-:B------:R-:W-:Y:S01]  /*1b00*/  @!P0 IMAD.IADD R70, R70, 0x1, -R79.reuse ;  /* 0x0000000146468824 */ /* 0x100fe200078e0a4f */
[----:B------:R-:W-:Y:S01]  /*1b10*/  ISETP.GT.U32.AND P0, PT, R82, R77, PT ;  /* 0x0000004d5200720c */ /* 0x000fe20003f04070 */
[--C-:B------:R-:W-:Y:S01]  /*1b20*/  @!P3 IMAD.IADD R71, R71, 0x1, -R79.reuse ;  /* 0x000000014747b824 */ /* 0x100fe200078e0a4f */
[----:B------:R-:W-:Y:S01]  /*1b30*/  ISETP.GE.AND P3, PT, R33, RZ, PT ;  /* 0x000000ff2100720c */ /* 0x000fe20003f66270 */
[--C-:B------:R-:W-:Y:S01]  /*1b40*/  @!P4 IMAD.IADD R72, R72, 0x1, -R79.reuse ;  /* 0x000000014848c824 */ /* 0x100fe200078e0a4f */
[----:B------:R-:W-:Y:S01]  /*1b50*/  ISETP.GE.AND P4, PT, R32, RZ, PT ;  /* 0x000000ff2000720c */ /* 0x000fe20003f86270 */
[--C-:B------:R-:W-:Y:S01]  /*1b60*/  @!P5 IMAD.IADD R73, R73, 0x1, -R79.reuse ;  /* 0x000000014949d824 */ /* 0x100fe200078e0a4f */
[----:B------:R-:W-:Y:S01]  /*1b70*/  ISETP.GE.AND P5, PT, R31, RZ, PT ;  /* 0x000000ff1f00720c */ /* 0x000fe20003fa6270 */
[--C-:B------:R-:W-:Y:S01]  /*1b80*/  @!P6 IMAD.IADD R66, R66, 0x1, -R79.reuse ;  /* 0x000000014242e824 */ /* 0x100fe200078e0a4f */
[----:B------:R-:W-:Y:S01]  /*1b90*/  ISETP.GT.U32.AND P6, PT, R79, R75, PT ;  /* 0x0000004b4f00720c */ /* 0x000fe20003fc4070 */
[--C-:B------:R-:W-:Y:S01]  /*1ba0*/  @!P2 IMAD.IADD R74, R74, 0x1, -R79.reuse ;  /* 0x000000014a4aa824 */ /* 0x100fe200078e0a4f */
[----:B------:R-:W-:Y:S01]  /*1bb0*/  ISETP.GE.AND P2, PT, R28, RZ, PT ;  /* 0x000000ff1c00720c */ /* 0x000fe20003f46270 */
[----:B------:R-:W-:Y:S01]  /*1bc0*/  @!P1 IMAD.IADD R44, R44, 0x1, -R79 ;  /* 0x000000012c2c9824 */ /* 0x000fe200078e0a4f */
[----:B------:R-:W-:Y:S01]  /*1bd0*/  ISETP.GE.AND P1, PT, R29, RZ, PT ;  /* 0x000000ff1d00720c */ /* 0x000fe20003f26270 */
[----:B------:R-:W-:Y:S01]  /*1be0*/  @!P0 IMAD.IADD R77, R77, 0x1, -R82 ;  /* 0x000000014d4d8824 */ /* 0x000fe200078e0a52 */
[----:B------:R-:W-:Y:S01]  /*1bf0*/  ISETP.GE.AND P0, PT, R30, RZ, PT ;  /* 0x000000ff1e00720c */ /* 0x000fe20003f06270 */
[----:B------:R-:W-:Y:S01]  /*1c00*/  @!P3 IMAD.MOV R35, RZ, RZ, -R35 ;  /* 0x000000ffff23b224 */ /* 0x000fe200078e0a23 */
[----:B------:R-:W-:Y:S01]  /*1c10*/  ISETP.GE.AND P3, PT, R27, RZ, PT ;  /* 0x000000ff1b00720c */ /* 0x000fe20003f66270 */
[----:B------:R-:W-:Y:S01]  /*1c20*/  @!P4 IMAD.MOV R45, RZ, RZ, -R45 ;  /* 0x000000ffff2dc224 */ /* 0x000fe200078e0a2d */
[----:B------:R-:W-:Y:S01]  /*1c30*/  ISETP.GE.AND P4, PT, R26, RZ, PT ;  /* 0x000000ff1a00720c */ /* 0x000fe20003f86270 */
[----:B------:R-:W-:Y:S01]  /*1c40*/  @!P5 IMAD.MOV R46, RZ, RZ, -R46 ;  /* 0x000000ffff2ed224 */ /* 0x000fe200078e0a2e */
        /* <DEDUP_REMOVED lines=16> */
[----:B------:R-:W-:Y:S01]  /*1d50*/  CS2R R82, SRZ ;  /* 0x0000000000527805 */ /* 0x000fe2000001ff00 */
        /* <DEDUP_REMOVED lines=11> */
[----:B------:R-:W-:-:S02]  /*1e10*/  ISETP.GE.AND P5, PT, R13, RZ, PT ;  /* 0x000000ff0d00720c */ /* 0x000fc40003fa6270 */
        /* <DEDUP_REMOVED lines=12> */
[----:B------:R-:W-:-:S03]  /*1ee0*/  ISETP.GE.AND P5, PT, R7, RZ, PT ;  /* 0x000000ff0700720c */ /* 0x000fc60003fa6270 */
        /* <DEDUP_REMOVED lines=11> */
[----:B------:R-:W-:-:S03]  /*1fa0*/  ISETP.NE.AND P5, PT, R55, RZ, PT ;  /* 0x000000ff3700720c */ /* 0x000fc60003fa5270 */
[----:B------:R-:W-:Y:S01]  /*1fb0*/  @!P2 IMAD.MOV R44, RZ, RZ, -R44 ;  /* 0x000000ffff2ca224 */ /* 0x000fe200078e0a2c */
[C---:B------:R-:W-:Y:S01]  /*1fc0*/  SEL R47, R38.reuse, R47, !P5 ;  /* 0x0000002f262f7207 */ /* 0x040fe20006800000 */
        /* <DEDUP_REMOVED lines=8> */
[----:B------:R-:W-:Y:S01]  /*2050*/  IMAD R47, R47, UR6, RZ ;  /* 0x000000062f2f7c24 */ /* 0x000fe2000f8e02ff */
[----:B------:R-:W-:Y:S01]  /*2060*/  SEL R48, R38, R48, !P5 ;  /* 0x0000003026307207 */ /* 0x000fe20006800000 */
[----:B------:R-:W-:Y:S01]  /*2070*/  IMAD R56, R56, UR6, RZ ;  /* 0x0000000638387c24 */ /* 0x000fe2000f8e02ff */
[C---:B------:R-:W-:Y:S01]  /*2080*/  SEL R49, R38.reuse, R49, !P5 ;  /* 0x0000003126317207 */ /* 0x040fe20006800000 */
[----:B------:R-:W-:Y:S01]  /*2090*/  IMAD R45, R45, UR6, RZ ;  /* 0x000000062d2d7c24 */ /* 0x000fe2000f8e02ff */
[C---:B------:R-:W-:Y:S01]  /*20a0*/  SEL R50, R38.reuse, R50, !P5 ;  /* 0x0000003226327207 */ /* 0x040fe20006800000 */
[----:B------:R-:W-:Y:S01]  /*20b0*/  IMAD R35, R35, UR6, RZ ;  /* 0x0000000623237c24 */ /* 0x000fe2000f8e02ff */
[----:B------:R-:W-:Y:S01]  /*20c0*/  SEL R51, R38, R51, !P5 ;  /* 0x0000003326337207 */ /* 0x000fe20006800000 */
[----:B------:R-:W-:Y:S01]  /*20d0*/  IMAD R46, R46, UR6, RZ ;  /* 0x000000062e2e7c24 */ /* 0x000fe2000f8e02ff */
[----:B------:R-:W-:Y:S01]  /*20e0*/  SEL R52, R38, R52, !P5 ;  /* 0x0000003426347207 */ /* 0x000fe20006800000 */
[----:B------:R-:W-:Y:S01]  /*20f0*/  IMAD R48, R48, UR6, RZ ;  /* 0x0000000630307c24 */ /* 0x000fe2000f8e02ff */
        /* <DEDUP_REMOVED lines=42> */
[----:B------:R-:W-:Y:S01]  /*23a0*/  SEL R38, R38, R76, !P5 ;  /* 0x0000004c26267207 */ /* 0x000fe20006800000 */
[----:B------:R-:W-:Y:S01]  /*23b0*/  IMAD R73, R73, UR6, RZ ;  /* 0x0000000649497c24 */ /* 0x000fe2000f8e02ff */
[C---:B--2---:R-:W-:Y:S01]  /*23c0*/  LEA R168, P5, R47.reuse, UR14, 0x1 ;  /* 0x0000000e2fa87c11 */ /* 0x044fe2000f8a08ff */
[----:B------:R-:W-:Y:S01]  /*23d0*/  IMAD R74, R74, UR6, RZ ;  /* 0x000000064a4a7c24 */ /* 0x000fe2000f8e02ff */
[----:B------:R-:W-:Y:S01]  /*23e0*/  ISETP.NE.AND P0, PT, R54, RZ, PT ;  /* 0x000000ff3600720c */ /* 0x000fe20003f05270 */
[----:B------:R-:W-:Y:S01]  /*23f0*/  IMAD R38, R38, UR6, RZ ;  /* 0x0000000626267c24 */ /* 0x000fe2000f8e02ff */
[----:B------:R-:W-:Y:S01]  /*2400*/  LEA.HI.X.SX32 R169, R47, UR15, 0x1, P5 ;  /* 0x0000000f2fa97c11 */ /* 0x000fe2000a8f0eff */
[----:B------:R-:W-:Y:S01]  /*2410*/  IMAD R75, R75, UR6, RZ ;  /* 0x000000064b4b7c24 */ /* 0x000fe2000f8e02ff */
[----:B------:R-:W-:Y:S01]  /*2420*/  LEA R146, P5, R56, UR14, 0x1 ;  /* 0x0000000e38927c11 */ /* 0x000fe2000f8a08ff */
[----:B------:R-:W-:Y:S01]  /*2430*/  IMAD R44, R44, UR6, RZ ;  /* 0x000000062c2c7c24 */ /* 0x000fe2000f8e02ff */
[----:B------:R-:W-:Y:S01]  /*2440*/  LEA R170, P3, R45, UR14, 0x1 ;  /* 0x0000000e2daa7c11 */ /* 0x000fe2000f8608ff */
[----:B------:R-:W-:Y:S01]  /*2450*/  USHF.R.S32.HI UR6, URZ, 0x1f, UR4 ;  /* 0x0000001fff067899 */ /* 0x000fe20008011404 */
[----:B------:R-:W-:-:S02]  /*2460*/  LEA.HI.X.SX32 R147, R56, UR15, 0x1, P5 ;  /* 0x0000000f38937c11 */ /* 0x000fc4000a8f0eff */
[----:B------:R-:W-:Y:S01]  /*2470*/  LEA R118, P5, R63, UR14, 0x1 ;  /* 0x0000000e3f767c11 */ /* 0x000fe2000f8a08ff */
[----:B------:R-:W-:Y:S01]  /*2480*/  ULEA.HI UR6, UR6, UR4, URZ, 0x5 ;  /* 0x0000000406067291 */ /* 0x000fe2000f8f28ff */
[----:B------:R-:W-:Y:S02]  /*2490*/  LEA R176, P2, R35, UR14, 0x1 ;  /* 0x0000000e23b07c11 */ /* 0x000fe4000f8408ff */
[----:B------:R-:W-:Y:S01]  /*24a0*/  LEA.HI.X.SX32 R119, R63, UR15, 0x1, P5 ;  /* 0x0000000f3f777c11 */ /* 0x000fe2000a8f0eff */
[----:B------:R-:W-:Y:S01]  /*24b0*/  USHF.R.S32.HI UR6, URZ, 0x5, UR6 ;  /* 0x00000005ff067899 */ /* 0x000fe20008011406 */
[----:B------:R-:W-:Y:S02]  /*24c0*/  @!P0 LOP3.LUT R77, RZ, R54, RZ, 0x33, !PT ;  /* 0x00000036ff4d8212 */ /* 0x000fe400078e33ff */
[----:B------:R-:W-:Y:S02]  /*24d0*/  LEA R128, P5, R70, UR14, 0x1 ;  /* 0x0000000e46807c11 */ /* 0x000fe4000f8a08ff */
[----:B------:R-:W-:Y:S01]  /*24e0*/  LEA R172, P4, R46, UR14, 0x1 ;  /* 0x0000000e2eac7c11 */ /* 0x000fe2000f8808ff */
[----:B---3--:R-:W-:Y:S01]  /*24f0*/  IMAD R77, R77, UR10, RZ ;  /* 0x0000000a4d4d7c24 */ /* 0x008fe2000f8e02ff */
[----:B------:R-:W-:-:S02]  /*2500*/  LEA.HI.X.SX32 R129, R70, UR15, 0x1, P5 ;  /* 0x0000000f46817c11 */ /* 0x000fc4000a8f0eff */
[C---:B------:R-:W-:Y:S02]  /*2510*/  LEA R138, P5, R38.reuse, UR14, 0x1 ;  /* 0x0000000e268a7c11 */ /* 0x040fe4000f8a08ff */
[----:B------:R-:W-:Y:S02]  /*2520*/  LEA R132, P1, R77, UR12, 0x1 ;  /* 0x0000000c4d847c11 */ /* 0x000fe4000f8208ff */
[----:B------:R-:W-:Y:S02]  /*2530*/  LEA.HI.X.SX32 R139, R38, UR15, 0x1, P5 ;  /* 0x0000000f268b7c11 */ /* 0x000fe4000a8f0eff */
[----:B------:R-:W-:Y:S01]  /*2540*/  LEA.HI.X.SX32 R171, R45, UR15, 0x1, P3 ;  /* 0x0000000f2dab7c11 */ /* 0x000fe200098f0eff */
[----:B------:R-:W0:Y:S01]  /*2550*/  LDC R38, c[0x0][0x3a8] ;  /* 0x0000ea00ff267b82 */ /* 0x000e220000000800 */
[----:B------:R-:W-:Y:S02]  /*2560*/  LEA.HI.X.SX32 R133, R77, UR13, 0x1, P1 ;  /* 0x0000000d4d857c11 */ /* 0x000fe400088f0eff */
[----:B------:R-:W-:-:S02]  /*2570*/  CS2R R76, SRZ ;  /* 0x00000000004c7805 */ /* 0x000fc4000001ff00 */
[----:B------:R-:W-:Y:S01]  /*2580*/  LEA.HI.X.SX32 R177, R35, UR15, 0x1, P2 ;  /* 0x0000000f23b17c11 */ /* 0x000fe200090f0eff */
[----:B------:R-:W-:Y:S01]  /*2590*/  IMAD.SHL.U32 R35, R36, 0x40, RZ ;  /* 0x0000004024237824 */ /* 0x000fe200078e00ff */
[----:B------:R-:W-:Y:S01]  /*25a0*/  LEA.HI.X.SX32 R173, R46, UR15, 0x1, P4 ;  /* 0x0000000f2ead7c11 */ /* 0x000fe2000a0f0eff */
[----:B------:R-:W-:Y:S01]  /*25b0*/  IMAD.SHL.U32 R36, R36, 0x8, RZ ;  /* 0x0000000824247824 */ /* 0x000fe200078e00ff */
[----:B------:R-:W-:Y:S01]  /*25c0*/  LEA R166, P6, R48, UR14, 0x1 ;  /* 0x0000000e30a67c11 */ /* 0x000fe2000f8c08ff */
[----:B------:R-:W1:Y:S01]  /*25d0*/  LDC R45, c[0x0][0x3ac] ;  /* 0x0000eb00ff2d7b82 */ /* 0x000e620000000800 */
[----:B------:R-:W-:Y:S02]  /*25e0*/  LEA R162, P0, R49, UR14, 0x1 ;  /* 0x0000000e31a27c11 */ /* 0x000fe4000f8008ff */
[----:B------:R-:W-:Y:S02]  /*25f0*/  LEA R164, P1, R50, UR14, 0x1 ;  /* 0x0000000e32a47c11 */ /* 0x000fe4000f8208ff */
[----:B------:R-:W-:-:S02]  /*2600*/  LEA R158, P2, R51, UR14, 0x1 ;  /* 0x0000000e339e7c11 */ /* 0x000fc4000f8408ff */
[----:B------:R-:W-:Y:S02]  /*2610*/  LEA R156, P4, R53, UR14, 0x1 ;  /* 0x0000000e359c7c11 */ /* 0x000fe4000f8808ff */
[----:B------:R-:W-:Y:S02]  /*2620*/  LEA R160, P3, R52, UR14, 0x1 ;  /* 0x0000000e34a07c11 */ /* 0x000fe4000f8608ff */
[----:B------:R-:W-:Y:S02]  /*2630*/  LEA.HI.X.SX32 R167, R48, UR15, 0x1, P6 ;  /* 0x0000000f30a77c11 */ /* 0x000fe4000b0f0eff */
[----:B------:R-:W-:Y:S02]  /*2640*/  LEA.HI.X.SX32 R163, R49, UR15, 0x1, P0 ;  /* 0x0000000f31a37c11 */ /* 0x000fe400080f0eff */
[----:B------:R-:W-:Y:S01]  /*2650*/  LEA.HI.X.SX32 R165, R50, UR15, 0x1, P1 ;  /* 0x0000000f32a57c11 */ /* 0x000fe200088f0eff */
[-C--:B0-----:R-:W-:Y:S01]  /*2660*/  IMAD R42, R42, R38.reuse, RZ ;  /* 0x000000262a2a7224 */ /* 0x081fe200078e02ff */
[----:B------:R-:W-:Y:S01]  /*2670*/  LEA.HI.X.SX32 R159, R51, UR15, 0x1, P2 ;  /* 0x0000000f339f7c11 */ /* 0x000fe200090f0eff */
[-C--:B------:R-:W-:Y:S01]  /*2680*/  IMAD R43, R43, R38.reuse, RZ ;  /* 0x000000262b2b7224 */ /* 0x080fe200078e02ff */
[----:B------:R-:W-:Y:S01]  /*2690*/  LEA.HI.X.SX32 R157, R53, UR15, 0x1, P4 ;  /* 0x0000000f359d7c11 */ /* 0x000fe2000a0f0eff */
[-C--:B------:R-:W-:Y:S01]  /*26a0*/  IMAD R101, R101, R38.reuse, RZ ;  /* 0x0000002665657224 */ /* 0x080fe200078e02ff */
[----:B------:R-:W-:Y:S01]  /*26b0*/  LEA R148, P6, R57, UR14, 0x1 ;  /* 0x0000000e39947c11 */ /* 0x000fe2000f8c08ff */
[-C--:B------:R-:W-:Y:S01]  /*26c0*/  IMAD R104, R104, R38.reuse, RZ ;  /* 0x0000002668687224 */ /* 0x080fe200078e02ff */
[----:B------:R-:W-:Y:S01]  /*26d0*/  LEA R152, P0, R58, UR14, 0x1 ;  /* 0x0000000e3a987c11 */ /* 0x000fe2000f8008ff */
[-C--:B------:R-:W-:Y:S01]  /*26e0*/  IMAD R100, R100, R38.reuse, RZ ;  /* 0x0000002664647224 */ /* 0x080fe200078e02ff */
[----:B------:R-:W-:Y:S01]  /*26f0*/  LEA R150, P1, R59, UR14, 0x1 ;  /* 0x0000000e3b967c11 */ /* 0x000fe2000f8208ff */
[-C--:B------:R-:W-:Y:S01]  /*2700*/  IMAD R103, R103, R38.reuse, RZ ;  /* 0x0000002667677224 */ /* 0x080fe200078e02ff */
[----:B------:R-:W-:Y:S01]  /*2710*/  LEA R114, P2, R60, UR14, 0x1 ;  /* 0x0000000e3c727c11 */ /* 0x000fe2000f8408ff */
[-C--:B------:R-:W-:Y:S01]  /*2720*/  IMAD R39, R39, R38.reuse, RZ ;  /* 0x0000002627277224 */ /* 0x080fe200078e02ff */
[----:B------:R-:W-:Y:S01]  /*2730*/  LEA.HI.X.SX32 R161, R52, UR15, 0x1, P3 ;  /* 0x0000000f34a17c11 */ /* 0x000fe200098f0eff */
[-C--:B------:R-:W-:Y:S01]  /*2740*/  IMAD R41, R41, R38.reuse, RZ ;  /* 0x0000002629297224 */ /* 0x080fe200078e02ff */
[----:B------:R-:W-:Y:S01]  /*2750*/  LEA R154, P4, R62, UR14, 0x1 ;  /* 0x0000000e3e9a7c11 */ /* 0x000fe2000f8808ff */
[-C--:B------:R-:W-:Y:S01]  /*2760*/  IMAD R109, R109, R38.reuse, RZ ;  /* 0x000000266d6d7224 */ /* 0x080fe200078e02ff */
[----:B------:R-:W-:Y:S01]  /*2770*/  LEA R116, P3, R61, UR14, 0x1 ;  /* 0x0000000e3d747c11 */ /* 0x000fe2000f8608ff */
[-C--:B------:R-:W-:Y:S01]  /*2780*/  IMAD R108, R108, R38.reuse, RZ ;  /* 0x000000266c6c7224 */ /* 0x080fe200078e02ff */
[----:B------:R-:W-:Y:S01]  /*2790*/  LEA.HI.X.SX32 R149, R57, UR15, 0x1, P6 ;  /* 0x0000000f39957c11 */ /* 0x000fe2000b0f0eff */
        /* <DEDUP_REMOVED lines=9> */
[----:B------:R-:W-:Y:S01]  /*2830*/  LEA R120, P6, R64, UR14, 0x1 ;  /* 0x0000000e40787c11 */ /* 0x000fe2000f8c08ff */
[----:B------:R-:W-:Y:S01]  /*2840*/  IMAD R37, R37, R38, RZ ;  /* 0x0000002625257224 */ /* 0x000fe200078e02ff */
[----:B------:R-:W-:Y:S01]  /*2850*/  LEA R140, P0, R65, UR14, 0x1 ;  /* 0x0000000e418c7c11 */ /* 0x000fe2000f8008ff */
[----:B------:R-:W-:Y:S01]  /*2860*/  IMAD.SHL.U32 R105, R38, 0x20, RZ ;  /* 0x0000002026697824 */ /* 0x000fe200078e00ff */
[----:B------:R-:W-:-:S02]  /*2870*/  LEA R122, P1, R66, UR14, 0x1 ;  /* 0x0000000e427a7c11 */ /* 0x000fc4000f8208ff */
[----:B------:R-:W-:Y:S02]  /*2880*/  CS2R R62, SRZ ;  /* 0x00000000003e7805 */ /* 0x000fe4000001ff00 */
[----:B------:R-:W-:Y:S01]  /*2890*/  LEA R124, P2, R67, UR14, 0x1 ;  /* 0x0000000e437c7c11 */ /* 0x000fe2000f8408ff */
[----:B-1----:R-:W-:Y:S01]  /*28a0*/  IMAD R106, R106, R45, RZ ;  /* 0x0000002d6a6a7224 */ /* 0x002fe200078e02ff */
[----:B------:R-:W-:Y:S02]  /*28b0*/  LEA.HI.X.SX32 R117, R61, UR15, 0x1, P3 ;  /* 0x0000000f3d757c11 */ /* 0x000fe400098f0eff */
[----:B------:R-:W-:Y:S02]  /*28c0*/  CS2R R60, SRZ ;  /* 0x00000000003c7805 */ /* 0x000fe4000001ff00 */
[----:B------:R-:W-:Y:S01]  /*28d0*/  LEA R126, P4, R69, UR14, 0x1 ;  /* 0x0000000e457e7c11 */ /* 0x000fe2000f8808ff */
[----:B------:R-:W-:Y:S01]  /*28e0*/  IMAD.SHL.U32 R38, R45, 0x20, RZ ;  /* 0x000000202d267824 */ /* 0x000fe200078e00ff */
[----:B------:R-:W-:-:S02]  /*28f0*/  LEA R144, P3, R68, UR14, 0x1 ;  /* 0x0000000e44907c11 */ /* 0x000fc4000f8608ff */
[----:B------:R-:W-:Y:S02]  /*2900*/  LEA.HI.X.SX32 R121, R64, UR15, 0x1, P6 ;  /* 0x0000000f40797c11 */ /* 0x000fe4000b0f0eff */
[----:B------:R-:W-:Y:S02]  /*2910*/  LEA.HI.X.SX32 R141, R65, UR15, 0x1, P0 ;  /* 0x0000000f418d7c11 */ /* 0x000fe400080f0eff */
[----:B------:R-:W-:Y:S02]  /*2920*/  CS2R R64, SRZ ;  /* 0x0000000000407805 */ /* 0x000fe4000001ff00 */
[----:B------:R-:W-:Y:S02]  /*2930*/  LEA.HI.X.SX32 R123, R66, UR15, 0x1, P1 ;  /* 0x0000000f427b7c11 */ /* 0x000fe400088f0eff */
[----:B------:R-:W-:Y:S02]  /*2940*/  LEA.HI.X.SX32 R125, R67, UR15, 0x1, P2 ;  /* 0x0000000f437d7c11 */ /* 0x000fe400090f0eff */
[----:B------:R-:W-:-:S02]  /*2950*/  CS2R R66, SRZ ;  /* 0x0000000000427805 */ /* 0x000fc4000001ff00 */
[----:B------:R-:W-:Y:S02]  /*2960*/  LEA.HI.X.SX32 R127, R69, UR15, 0x1, P4 ;  /* 0x0000000f457f7c11 */ /* 0x000fe4000a0f0eff */
[----:B------:R-:W-:Y:S02]  /*2970*/  LEA R182, P6, R71, UR14, 0x1 ;  /* 0x0000000e47b67c11 */ /* 0x000fe4000f8c08ff */
[----:B------:R-:W-:Y:S02]  /*2980*/  LEA R130, P0, R72, UR14, 0x1 ;  /* 0x0000000e48827c11 */ /* 0x000fe4000f8008ff */
[----:B------:R-:W-:Y:S02]  /*2990*/  LEA R134, P1, R73, UR14, 0x1 ;  /* 0x0000000e49867c11 */ /* 0x000fe4000f8208ff */
[----:B------:R-:W-:Y:S02]  /*29a0*/  LEA R142, P2, R74, UR14, 0x1 ;  /* 0x0000000e4a8e7c11 */ /* 0x000fe4000f8408ff */
[----:B------:R-:W-:-:S02]  /*29b0*/  LEA.HI.X.SX32 R145, R68, UR15, 0x1, P3 ;  /* 0x0000000f44917c11 */ /* 0x000fc400098f0eff */
[----:B------:R-:W-:Y:S02]  /*29c0*/  CS2R R68, SRZ ;  /* 0x0000000000447805 */ /* 0x000fe4000001ff00 */
[----:B------:R-:W-:Y:S02]  /*29d0*/  LEA R178, P4, R75, UR14, 0x1 ;  /* 0x0000000e4bb27c11 */ /* 0x000fe4000f8808ff */
[----:B------:R-:W-:Y:S02]  /*29e0*/  LEA R136, P3, R44, UR14, 0x1 ;  /* 0x0000000e2c887c11 */ /* 0x000fe4000f8608ff */
[----:B------:R-:W-:Y:S02]  /*29f0*/  LEA.HI.X.SX32 R183, R71, UR15, 0x1, P6 ;  /* 0x0000000f47b77c11 */ /* 0x000fe4000b0f0eff */
[----:B------:R-:W-:Y:S02]  /*2a00*/  CS2R R70, SRZ ;  /* 0x0000000000467805 */ /* 0x000fe4000001ff00 */
[----:B------:R-:W-:-:S02]  /*2a10*/  LEA.HI.X.SX32 R131, R72, UR15, 0x1, P0 ;  /* 0x0000000f48837c11 */ /* 0x000fc400080f0eff */
[----:B------:R-:W-:Y:S02]  /*2a20*/  LEA.HI.X.SX32 R135, R73, UR15, 0x1, P1 ;  /* 0x0000000f49877c11 */ /* 0x000fe400088f0eff */
[----:B------:R-:W-:Y:S02]  /*2a30*/  CS2R R72, SRZ ;  /* 0x0000000000487805 */ /* 0x000fe4000001ff00 */
[----:B------:R-:W-:Y:S02]  /*2a40*/  LEA.HI.X.SX32 R143, R74, UR15, 0x1, P2 ;  /* 0x0000000f4a8f7c11 */ /* 0x000fe400090f0eff */
[----:B------:R-:W-:Y:S02]  /*2a50*/  LEA.HI.X.SX32 R181, R75, UR15, 0x1, P4 ;  /* 0x0000000f4bb57c11 */ /* 0x000fe4000a0f0eff */
[----:B------:R-:W-:Y:S02]  /*2a60*/  CS2R R74, SRZ ;  /* 0x00000000004a7805 */ /* 0x000fe4000001ff00 */
[----:B------:R-:W-:-:S07]  /*2a70*/  LEA.HI.X.SX32 R137, R44, UR15, 0x1, P3 ;  /* 0x0000000f2c897c11 */ /* 0x000fce00098f0eff */
.L_x_2:
[----:B------:R-:W0:Y:S01]  /*2a80*/  S2R R44, SR_TID.X ;  /* 0x00000000002c7919 */ /* 0x000e220000002100 */
[----:B------:R-:W-:-:S04]  /*2a90*/  IMAD.WIDE R48, R42, 0x2, R132 ;  /* 0x000000022a307825 */ /* 0x000fc800078e0284 */
[----:B------:R-:W-:Y:S01]  /*2aa0*/  IMAD.WIDE R56, R102, 0x2, R132 ;  /* 0x0000000266387825 */ /* 0x000fe200078e0284 */
[----:B0-----:R-:W-:Y:S02]  /*2ab0*/  SHF.R.U32.HI R96, RZ, 0x5, R44 ;  /* 0x00000005ff607819 */ /* 0x001fe4000001162c */
[----:B------:R-:W-:Y:S02]  /*2ac0*/  LOP3.LUT R44, R44, 0x1f, RZ, 0xc0, !PT ;  /* 0x0000001f2c2c7812 */ /* 0x000fe400078ec0ff */
[----:B------:R-:W-:Y:S02]  /*2ad0*/  SGXT.U32 R96, R96, 0x1 ;  /* 0x000000016060781a */ /* 0x000fe40000000000 */
[----:B------:R-:W-:Y:S02]  /*2ae0*/  ISETP.GE.AND P0, PT, R44, UR7, PT ;  /* 0x000000072c007c0c */ /* 0x000fe4000bf06270 */
[C---:B------:R-:W-:Y:S02]  /*2af0*/  LOP3.LUT R45, R96.reuse, 0x2, RZ, 0xfc, !PT ;  /* 0x00000002602d7812 */ /* 0x040fe400078efcff */
[----:B------:R-:W-:-:S02]  /*2b00*/  ISETP.GE.AND P1, PT, R96, UR7, PT ;  /* 0x0000000760007c0c */ /* 0x000fc4000bf26270 */
[----:B------:R-:W-:Y:S02]  /*2b10*/  ISETP.GE.AND P3, PT, R45, UR7, PT ;  /* 0x000000072d007c0c */ /* 0x000fe4000bf66270 */
[C---:B------:R-:W-:Y:S02]  /*2b20*/  LOP3.LUT R45, R96.reuse, 0x4, RZ, 0xfc, !PT ;  /* 0x00000004602d7812 */ /* 0x040fe400078efcff */
[----:B------:R-:W-:Y:S02]  /*2b30*/  PRMT R44, RZ, 0x7610, R44 ;  /* 0x00007610ff2c7816 */ /* 0x000fe4000000002c */
[----:B------:R-:W-:Y:S02]  /*2b40*/  ISETP.GE.AND P5, PT, R45, UR7, PT ;  /* 0x000000072d007c0c */ /* 0x000fe4000bfa6270 */
[C---:B------:R-:W-:Y:S02]  /*2b50*/  LOP3.LUT R46, R96.reuse, 0x6, RZ, 0xfc, !PT ;  /* 0x00000006602e7812 */ /* 0x040fe400078efcff */
[----:B------:R-:W-:Y:S01]  /*2b60*/  LOP3.LUT R47, R96, 0x8, RZ, 0xfc, !PT ;  /* 0x00000008602f7812 */ /* 0x000fe200078efcff */
[----:B------:R0:W2:Y:S01]  /*2b70*/  @!P1 LDG.E.U16 R44, desc[UR8][R48.64] ;  /* 0x00000008302c9981 */ /* 0x0000a2000c1e1500 */
[----:B------:R-:W-:Y:S01]  /*2b80*/  ISETP.GE.AND P2, PT, R46, UR7, PT ;  /* 0x000000072e007c0c */ /* 0x000fe2000bf46270 */
[----:B------:R-:W-:Y:S01]  /*2b90*/  IMAD.WIDE R52, R37, 0x2, R132 ;  /* 0x0000000225347825 */ /* 0x000fe200078e0284 */
[----:B------:R-:W-:-:S02]  /*2ba0*/  PRMT R46, RZ, 0x7610, R46 ;  /* 0x00007610ff2e7816 */ /* 0x000fc4000000002e */
[----:B------:R-:W-:Y:S02]  /*2bb0*/  ISETP.GE.AND P1, PT, R47, UR7, PT ;  /* 0x000000072f007c0c */ /* 0x000fe4000bf26270 */
[C---:B------:R-:W-:Y:S02]  /*2bc0*/  LOP3.LUT R47, R96.reuse, 0xa, RZ, 0xfc, !PT ;  /* 0x0000000a602f7812 */ /* 0x040fe400078efcff */
[----:B------:R-:W-:Y:S01]  /*2bd0*/  PRMT R45, RZ, 0x7610, R45 ;  /* 0x00007610ff2d7816 */ /* 0x000fe2000000002d */
[----:B------:R-:W3:Y:S01]  /*2be0*/  @!P5 LDG.E.U16 R46, desc[UR8][R56.64] ;  /* 0x00000008382ed981 */ /* 0x000ee2000c1e1500 */
[C---:B0-----:R-:W-:Y:S02]  /*2bf0*/  LOP3.LUT R48, R96.reuse, 0xe, RZ, 0xfc, !PT ;  /* 0x0000000e60307812 */ /* 0x041fe400078efcff */
[----:B------:R-:W-:Y:S02]  /*2c00*/  LOP3.LUT R50, R96, 0xc, RZ, 0xfc, !PT ;  /* 0x0000000c60327812 */ /* 0x000fe400078efcff */
[----:B------:R-:W-:Y:S01]  /*2c10*/  ISETP.GE.AND P4, PT, R47, UR7, PT ;  /* 0x000000072f007c0c */ /* 0x000fe2000bf86270 */
[--C-:B------:R-:W-:Y:S01]  /*2c20*/  IMAD.WIDE R54, R179, 0x2, R132.reuse ;  /* 0x00000002b3367825 */ /* 0x100fe200078e0284 */
[----:B------:R-:W-:Y:S01]  /*2c30*/  ISETP.GE.AND P5, PT, R48, UR7, PT ;  /* 0x0000000730007c0c */ /* 0x000fe2000bfa6270 */
[----:B------:R0:W4:Y:S01]  /*2c40*/  @!P3 LDG.E.U16 R45, desc[UR8][R52.64] ;  /* 0x00000008342db981 */ /* 0x000122000c1e1500 */
[----:B------:R-:W-:Y:S01]  /*2c50*/  ISETP.GE.AND P6, PT, R50, UR7, PT ;  /* 0x0000000732007c0c */ /* 0x000fe2000bfc6270 */
[----:B------:R-:W-:Y:S01]  /*2c60*/  IMAD.WIDE R50, R175, 0x2, R132 ;  /* 0x00000002af327825 */ /* 0x000fe200078e0284 */
[----:B------:R-:W-:-:S02]  /*2c70*/  PRMT R47, RZ, 0x7610, R47 ;  /* 0x00007610ff2f7816 */ /* 0x000fc4000000002f */
[----:B------:R-:W-:Y:S02]  /*2c80*/  PRMT R48, RZ, 0x7610, R48 ;  /* 0x00007610ff307816 */ /* 0x000fe40000000030 */
[C---:B------:R-:W-:Y:S02]  /*2c90*/  LOP3.LUT R49, R96.reuse, 0x10, RZ, 0xfc, !PT ;  /* 0x0000001060317812 */ /* 0x040fe400078efcff */
[----:B------:R1:W5:Y:S01]  /*2ca0*/  @!P2 LDG.E.U16 R47, desc[UR8][R50.64] ;  /* 0x00000008322fa981 */ /* 0x000362000c1e1500 */
[C---:B0-----:R-:W-:Y:S02]  /*2cb0*/  LOP3.LUT R52, R96.reuse, 0x12, RZ, 0xfc, !PT ;  /* 0x0000001260347812 */ /* 0x041fe400078efcff */
[----:B------:R-:W-:Y:S01]  /*2cc0*/  LOP3.LUT R53, R96, 0x14, RZ, 0xfc, !PT ;  /* 0x0000001460357812 */ /* 0x000fe200078efcff */
[----:B------:R0:W3:Y:S01]  /*2cd0*/  @!P1 LDG.E.U16 R48, desc[UR8][R54.64] ;  /* 0x0000000836309981 */ /* 0x0000e2000c1e1500 */
[----:B------:R-:W-:Y:S01]  /*2ce0*/  ISETP.GE.AND P3, PT, R49, UR7, PT ;  /* 0x0000000731007c0c */ /* 0x000fe2000bf66270 */
[----:B------:R-:W-:Y:S01]  /*2cf0*/  IMAD.WIDE R56, R107, 0x2, R132 ;  /* 0x000000026b387825 */ /* 0x000fe200078e0284 */
[----:B------:R-:W-:-:S02]  /*2d00*/  ISETP.GE.AND P2, PT, R52, UR7, PT ;  /* 0x0000000734007c0c */ /* 0x000fc4000bf46270 */
[----:B------:R-:W-:Y:S01]  /*2d10*/  ISETP.GE.AND P1, PT, R53, UR7, PT ;  /* 0x0000000735007c0c */ /* 0x000fe2000bf26270 */
[----:B------:R-:W-:Y:S01]  /*2d20*/  IMAD.WIDE R52, R40, 0x2, R132 ;  /* 0x0000000228347825 */ /* 0x000fe200078e0284 */
[----:B------:R-:W-:Y:S02]  /*2d30*/  PRMT R49, RZ, 0x7610, R49 ;  /* 0x00007610ff317816 */ /* 0x000fe40000000031 */
[----:B------:R-:W-:Y:S02]  /*2d40*/  PRMT R84, RZ, 0x7610, R84 ;  /* 0x00007610ff547816 */ /* 0x000fe40000000054 */
[C---:B-1----:R-:W-:Y:S02]  /*2d50*/  LOP3.LUT R50, R96.reuse, 0x16, RZ, 0xfc, !PT ;  /* 0x0000001660327812 */ /* 0x042fe400078efcff */
[----:B------:R-:W-:Y:S01]  /*2d60*/  LOP3.LUT R51, R96, 0x18, RZ, 0xfc, !PT ;  /* 0x0000001860337812 */ /* 0x000fe200078efcff */
[----:B------:R1:W4:Y:S01]  /*2d70*/  @!P4 LDG.E.U16 R49, desc[UR8][R52.64] ;  /* 0x000000083431c981 */ /* 0x000322000c1e1500 */
[----:B------:R-:W-:-:S02]  /*2d80*/  ISETP.GE.AND P4, PT, R50, UR7, PT ;  /* 0x0000000732007c0c */ /* 0x000fc4000bf86270 */
[----:B------:R-:W-:Y:S01]  /*2d90*/  PRMT R86, RZ, 0x7610, R86 ;  /* 0x00007610ff567816 */ /* 0x000fe20000000056 */
[----:B------:R0:W4:Y:S01]  /*2da0*/  @!P6 LDG.E.U16 R84, desc[UR8][R56.64] ;  /* 0x000000083854e981 */ /* 0x000122000c1e1500 */
[----:B------:R-:W-:Y:S01]  /*2db0*/  ISETP.GE.AND P6, PT, R51, UR7, PT ;  /* 0x0000000733007c0c */ /* 0x000fe2000bfc6270 */
[----:B------:R-:W-:Y:S01]  /*2dc0*/  IMAD.WIDE R50, R109, 0x2, R132 ;  /* 0x000000026d327825 */ /* 0x000fe200078e0284 */
[----:B------:R-:W-:Y:S02]  /*2dd0*/  LOP3.LUT R98, R96, 0x1c, RZ, 0xfc, !PT ;  /* 0x0000001c60627812 */ /* 0x000fe400078efcff */
[----:B------:R-:W-:Y:S02]  /*2de0*/  PRMT R85, RZ, 0x7610, R85 ;  /* 0x00007610ff557816 */ /* 0x000fe40000000055 */
[----:B------:R-:W4:Y:S01]  /*2df0*/  @!P3 LDG.E.U16 R86, desc[UR8][R50.64] ;  /* 0x000000083256b981 */ /* 0x000f22000c1e1500 */
[----:B------:R-:W-:Y:S01]  /*2e00*/  ISETP.GE.AND P3, PT, R98, UR7, PT ;  /* 0x0000000762007c0c */ /* 0x000fe2000bf66270 */
[----:B------:R-:W-:Y:S01]  /*2e10*/  IMAD.WIDE R58, R108, 0x2, R132 ;  /* 0x000000026c3a7825 */ /* 0x000fe200078e0284 */
[----:B------:R-:W-:-:S02]  /*2e20*/  PRMT R87, RZ, 0x7610, R87 ;  /* 0x00007610ff577816 */ /* 0x000fc40000000057 */
[C---:B------:R-:W-:Y:S01]  /*2e30*/  LOP3.LUT R97, R96.reuse, 0x1a, RZ, 0xfc, !PT ;  /* 0x0000001a60617812 */ /* 0x040fe200078efcff */
[----:B0-----:R-:W-:Y:S01]  /*2e40*/  IMAD.WIDE R54, R41, 0x2, R132 ;  /* 0x0000000229367825 */ /* 0x001fe200078e0284 */
[----:B------:R-:W-:Y:S01]  /*2e50*/  LOP3.LUT R96, R96, 0x1e, RZ, 0xfc, !PT ;  /* 0x0000001e60607812 */ /* 0x000fe200078efcff */
[----:B------:R-:W5:Y:S01]  /*2e60*/  @!P5 LDG.E.U16 R85, desc[UR8][R58.64] ;  /* 0x000000083a55d981 */ /* 0x000f62000c1e1500 */
[----:B------:R-:W-:Y:S01]  /*2e70*/  PRMT R174, RZ, 0x7610, R174 ;  /* 0x00007610ffae7816 */ /* 0x000fe200000000ae */
[----:B------:R-:W-:Y:S01]  /*2e80*/  IMAD.WIDE R112, R101, 0x2, R132 ;  /* 0x0000000265707825 */ /* 0x000fe200078e0284 */
[----:B------:R-:W-:Y:S01]  /*2e90*/  ISETP.GE.AND P5, PT, R97, UR7, PT ;  /* 0x0000000761007c0c */ /* 0x000fe2000bfa6270 */
[----:B------:R-:W5:Y:S01]  /*2ea0*/  @!P2 LDG.E.U16 R87, desc[UR8][R54.64] ;  /* 0x000000083657a981 */ /* 0x000f62000c1e1500 */
[----:B------:R-:W-:-:S03]  /*2eb0*/  ISETP.GE.AND P2, PT, R96, UR7, PT ;  /* 0x0000000760007c0c */ /* 0x000fc6000bf46270 */
[----:B------:R0:W5:Y:S01]  /*2ec0*/  @!P3 LDG.E.U16 R174, desc[UR8][R112.64] ;  /* 0x0000000870aeb981 */ /* 0x000162000c1e1500 */
[----:B------:R-:W-:Y:S01]  /*2ed0*/  PRMT R96, RZ, 0x7610, R96 ;  /* 0x00007610ff607816 */ /* 0x000fe20000000060 */
[----:B-1----:R-:W-:Y:S01]  /*2ee0*/  IMAD.WIDE R52, R39, 0x2, R132 ;  /* 0x0000000227347825 */ /* 0x002fe200078e0284 */
[----:B------:R-:W-:Y:S02]  /*2ef0*/  PRMT R97, RZ, 0x7610, R97 ;  /* 0x00007610ff617816 */ /* 0x000fe40000000061 */
[----:B------:R-:W-:Y:S01]  /*2f00*/  PRMT R98, RZ, 0x7610, R98 ;  /* 0x00007610ff627816 */ /* 0x000fe20000000062 */
[----:B------:R-:W-:Y:S01]  /*2f10*/  IMAD.WIDE R56, R103, 0x2, R132 ;  /* 0x0000000267387825 */ /* 0x000fe200078e0284 */
[----:B------:R-:W-:Y:S01]  /*2f20*/  PRMT R99, RZ, 0x7610, R99 ;  /* 0x00007610ff637816 */ /* 0x000fe20000000063 */
[----:B------:R1:W5:Y:S02]  /*2f30*/  @!P1 LDG.E.U16 R96, desc[UR8][R52.64] ;  /* 0x0000000834609981 */ /* 0x000364000c1e1500 */
[--C-:B0-----:R-:W-:Y:S01]  /*2f40*/  IMAD.MOV.U32 R112, RZ, RZ, R178.reuse ;  /* 0x000000ffff707224 */ /* 0x101fe200078e00b2 */
[----:B------:R-:W-:Y:S01]  /*2f50*/  PRMT R178, RZ, 0x7610, R178 ;  /* 0x00007610ffb27816 */ /* 0x000fe200000000b2 */
[--C-:B------:R-:W-:Y:S01]  /*2f60*/  IMAD.WIDE R58, R100, 0x2, R132.reuse ;  /* 0x00000002643a7825 */ /* 0x100fe200078e0284 */
[----:B------:R-:W5:Y:S03]  /*2f70*/  @!P4 LDG.E.U16 R97, desc[UR8][R56.64] ;  /* 0x000000083861c981 */ /* 0x000f66000c1e1500 */
[--C-:B------:R-:W-:Y:S01]  /*2f80*/  IMAD.WIDE R110, R104, 0x2, R132.reuse ;  /* 0x00000002686e7825 */ /* 0x100fe200078e0284 */
[----:B------:R-:W5:Y:S03]  /*2f90*/  @!P6 LDG.E.U16 R98, desc[UR8][R58.64] ;  /* 0x000000083a62e981 */ /* 0x000f66000c1e1500 */
[----:B------:R-:W-:Y:S01]  /*2fa0*/  IMAD.WIDE R50, R43, 0x2, R132 ;  /* 0x000000022b327825 */ /* 0x000fe200078e0284 */
[----:B------:R0:W5:Y:S04]  /*2fb0*/  @!P5 LDG.E.U16 R99, desc[UR8][R110.64] ;  /* 0x000000086e63d981 */ /* 0x000168000c1e1500 */
[----:B------:R0:W5:Y:S01]  /*2fc0*/  @!P2 LDG.E.U16 R178, desc[UR8][R50.64] ;  /* 0x0000000832b2a981 */ /* 0x000162000c1e1500 */
[----:B------:R-:W-:Y:S01]  /*2fd0*/  IMAD.MOV.U32 R113, RZ, RZ, R181 ;  /* 0x000000ffff717224 */ /* 0x000fe200078e00b5 */
[----:B------:R-:W-:Y:S01]  /*2fe0*/  PRMT R180, RZ, 0x7610, R180 ;  /* 0x00007610ffb47816 */ /* 0x000fe200000000b4 */
[----:B------:R-:W-:Y:S01]  /*2ff0*/  IMAD.WIDE R54, R106, 0x2, R138 ;  /* 0x000000026a367825 */ /* 0x000fe200078e028a */
[----:B------:R-:W-:Y:S01]  /*3000*/  BAR.SYNC.DEFER_BLOCKING 0x0 ;  /* 0x0000000000007b1d */ /* 0x000fe20000010000 */
[----:B------:R-:W-:-:S02]  /*3010*/  PRMT R181, RZ, 0x7610, R181 ;  /* 0x00007610ffb57816 */ /* 0x000fc400000000b5 */
[----:B-1----:R-:W-:Y:S01]  /*3020*/  IMAD.WIDE R52, R106, 0x2, R112 ;  /* 0x000000026a347825 */ /* 0x002fe200078e0270 */
[----:B------:R-:W-:-:S03]  /*3030*/  PRMT R184, RZ, 0x7610, R184 ;  /* 0x00007610ffb87816 */ /* 0x000fc600000000b8 */
[--C-:B0-----:R-:W-:Y:S02]  /*3040*/  IMAD.MOV.U32 R110, RZ, RZ, R182.reuse ;  /* 0x000000ffff6e7224 */ /* 0x101fe400078e00b6 */
[----:B------:R-:W-:Y:S01]  /*3050*/  IMAD.MOV.U32 R111, RZ, RZ, R183 ;  /* 0x000000ffff6f7224 */ /* 0x000fe200078e00b7 */
[----:B------:R-:W-:Y:S01]  /*3060*/  PRMT R182, RZ, 0x7610, R182 ;  /* 0x00007610ffb67816 */ /* 0x000fe200000000b6 */
[C---:B------:R-:W-:Y:S01]  /*3070*/  IMAD.WIDE R50, R106.reuse, 0x2, R136 ;  /* 0x000000026a327825 */ /* 0x040fe200078e0288 */
[----:B------:R-:W-:Y:S02]  /*3080*/  PRMT R183, RZ, 0x7610, R183 ;  /* 0x00007610ffb77816 */ /* 0x000fe400000000b7 */
[----:B------:R-:W-:Y:S01]  /*3090*/  PRMT R185, RZ, 0x7610, R185 ;  /* 0x00007610ffb97816 */ /* 0x000fe200000000b9 */
[----:B------:R-:W-:Y:S01]  /*30a0*/  IMAD.WIDE R56, R106, 0x2, R130 ;  /* 0x000000026a387825 */ /* 0x000fe200078e0282 */
[----:B------:R-:W-:-:S03]  /*30b0*/  PRMT R186, RZ, 0x7610, R186 ;  /* 0x00007610ffba7816 */ /* 0x000fc600000000ba */
[C---:B------:R-:W-:Y:S01]  /*30c0*/  IMAD.WIDE R58, R106.reuse, 0x2, R110 ;  /* 0x000000026a3a7825 */ /* 0x040fe200078e026e */
[----:B------:R0:W5:Y:S04]  /*30d0*/  @!P0 LDG.E.U16 R180, desc[UR8][R54.64] ;  /* 0x0000000836b48981 */ /* 0x000168000c1e1500 */
[----:B------:R1:W5:Y:S01]  /*30e0*/  @!P0 LDG.E.U16 R181, desc[UR8][R52.64] ;  /* 0x0000000834b58981 */ /* 0x000362000c1e1500 */
[----:B------:R-:W-:Y:S02]  /*30f0*/  PRMT R187, RZ, 0x7610, R187 ;  /* 0x00007610ffbb7816 */ /* 0x000fe400000000bb */
[----:B------:R-:W-:Y:S01]  /*3100*/  PRMT R188, RZ, 0x7610, R188 ;  /* 0x00007610ffbc7816 */ /* 0x000fe200000000bc */
[----:B------:R1:W5:Y:S01]  /*3110*/  @!P0 LDG.E.U16 R182, desc[UR8][R50.64] ;  /* 0x0000000832b68981 */ /* 0x000362000c1e1500 */
[----:B0-----:R-:W-:Y:S01]  /*3120*/  IMAD.WIDE R54, R106, 0x2, R134 ;  /* 0x000000026a367825 */ /* 0x001fe200078e0286 */
[----:B------:R-:W-:-:S02]  /*3130*/  PRMT R189, RZ, 0x7610, R189 ;  /* 0x00007610ffbd7816 */ /* 0x000fc400000000bd */
[----:B------:R0:W5:Y:S01]  /*3140*/  @!P0 LDG.E.U16 R185, desc[UR8][R56.64] ;  /* 0x0000000838b98981 */ /* 0x000162000c1e1500 */
[C---:B-1----:R-:W-:Y:S01]  /*3150*/  IMAD.WIDE R52, R106.reuse, 0x2, R142 ;  /* 0x000000026a347825 */ /* 0x042fe200078e028e */
[----:B------:R-:W-:Y:S02]  /*3160*/  PRMT R190, RZ, 0x7610, R190 ;  /* 0x00007610ffbe7816 */ /* 0x000fe400000000be */
[----:B------:R1:W5:Y:S01]  /*3170*/  @!P0 LDG.E.U16 R184, desc[UR8][R54.64] ;  /* 0x0000000836b88981 */ /* 0x000362000c1e1500 */
[----:B------:R-:W-:Y:S01]  /*3180*/  PRMT R191, RZ, 0x7610, R191 ;  /* 0x00007610ffbf7816 */ /* 0x000fe200000000bf */
[C---:B------:R-:W-:Y:S02]  /*3190*/  IMAD.WIDE R50, R106.reuse, 0x2, R128 ;  /* 0x000000026a327825 */ /* 0x040fe400078e0280 */
[----:B------:R1:W5:Y:S02]  /*31a0*/  @!P0 LDG.E.U16 R183, desc[UR8][R52.64] ;  /* 0x0000000834b78981 */ /* 0x000364000c1e1500 */
[----:B0-----:R-:W-:-:S02]  /*31b0*/  IMAD.WIDE R56, R106, 0x2, R124 ;  /* 0x000000026a387825 */ /* 0x001fc400078e027c */
[----:B------:R0:W5:Y:S02]  /*31c0*/  @!P0 LDG.E.U16 R186, desc[UR8][R58.64] ;  /* 0x000000083aba8981 */ /* 0x000164000c1e1500 */
[C---:B-1----:R-:W-:Y:S01]  /*31d0*/  IMAD.WIDE R54, R106.reuse, 0x2, R144 ;  /* 0x000000026a367825 */ /* 0x042fe200078e0290 */
[----:B------:R-:W-:Y:S01]  /*31e0*/  PRMT R196, RZ, 0x7610, R196 ;  /* 0x00007610ffc47816 */ /* 0x000fe200000000c4 */
[----:B------:R1:W5:Y:S02]  /*31f0*/  @!P0 LDG.E.U16 R187, desc[UR8][R50.64] ;  /* 0x0000000832bb8981 */ /* 0x000364000c1e1500 */
[C---:B------:R-:W-:Y:S01]  /*3200*/  IMAD.WIDE R52, R106.reuse, 0x2, R126 ;  /* 0x000000026a347825 */ /* 0x040fe200078e027e */
[----:B------:R-:W-:Y:S01]  /*3210*/  PRMT R194, RZ, 0x7610, R194 ;  /* 0x00007610ffc27816 */ /* 0x000fe200000000c2 */
[----:B------:R1:W5:Y:S02]  /*3220*/  @!P0 LDG.E.U16 R189, desc[UR8][R54.64] ;  /* 0x0000000836bd8981 */ /* 0x000364000c1e1500 */
[C---:B0-----:R-:W-:Y:S01]  /*3230*/  IMAD.WIDE R58, R106.reuse, 0x2, R122 ;  /* 0x000000026a3a7825 */ /* 0x041fe200078e027a */
[----:B------:R-:W-:Y:S01]  /*3240*/  PRMT R192, RZ, 0x7610, R192 ;  /* 0x00007610ffc07816 */ /* 0x000fe200000000c0 */
[----:B------:R0:W5:Y:S01]  /*3250*/  @!P0 LDG.E.U16 R188, desc[UR8][R52.64] ;  /* 0x0000000834bc8981 */ /* 0x000162000c1e1500 */
[----:B------:R-:W-:Y:S01]  /*3260*/  PRMT R195, RZ, 0x7610, R195 ;  /* 0x00007610ffc37816 */ /* 0x000fe200000000c3 */
[C---:B-1----:R-:W-:Y:S01]  /*3270*/  IMAD.WIDE R50, R106.reuse, 0x2, R140 ;  /* 0x000000026a327825 */ /* 0x042fe200078e028c */
[----:B------:R-:W-:Y:S01]  /*3280*/  PRMT R193, RZ, 0x7610, R193 ;  /* 0x00007610ffc17816 */ /* 0x000fe200000000c1 */
[----:B------:R1:W5:Y:S02]  /*3290*/  @!P0 LDG.E.U16 R190, desc[UR8][R56.64] ;  /* 0x0000000838be8981 */ /* 0x000364000c1e1500 */
[----:B------:R-:W-:-:S02]  /*32a0*/  IMAD.WIDE R54, R106, 0x2, R118 ;  /* 0x000000026a367825 */ /* 0x000fc400078e0276 */
[----:B------:R1:W5:Y:S02]  /*32b0*/  @!P0 LDG.E.U16 R191, desc[UR8][R58.64] ;  /* 0x000000083abf8981 */ /* 0x000364000c1e1500 */
[C---:B0-----:R-:W-:Y:S01]  /*32c0*/  IMAD.WIDE R52, R106.reuse, 0x2, R120 ;  /* 0x000000026a347825 */ /* 0x041fe200078e0278 */
[----:B------:R-:W-:Y:S01]  /*32d0*/  PRMT R197, RZ, 0x7610, R197 ;  /* 0x00007610ffc57816 */ /* 0x000fe200000000c5 */
[----:B------:R0:W5:Y:S02]  /*32e0*/  @!P0 LDG.E.U16 R196, desc[UR8][R50.64] ;  /* 0x0000000832c48981 */ /* 0x000164000c1e1500 */
[C---:B-1----:R-:W-:Y:S01]  /*32f0*/  IMAD.WIDE R56, R106.reuse, 0x2, R116 ;  /* 0x000000026a387825 */ /* 0x042fe200078e0274 */
[----:B------:R-:W-:Y:S01]  /*3300*/  PRMT R201, RZ, 0x7610, R201 ;  /* 0x00007610ffc97816 */ /* 0x000fe200000000c9 */
[----:B------:R1:W5:Y:S02]  /*3310*/  @!P0 LDG.E.U16 R194, desc[UR8][R52.64] ;  /* 0x0000000834c28981 */ /* 0x000364000c1e1500 */
[C---:B------:R-:W-:Y:S01]  /*3320*/  IMAD.WIDE R58, R106.reuse, 0x2, R114 ;  /* 0x000000026a3a7825 */ /* 0x040fe200078e0272 */
[----:B------:R-:W-:Y:S01]  /*3330*/  PRMT R198, RZ, 0x7610, R198 ;  /* 0x00007610ffc67816 */ /* 0x000fe200000000c6 */
[----:B------:R1:W5:Y:S01]  /*3340*/  @!P0 LDG.E.U16 R192, desc[UR8][R54.64] ;  /* 0x0000000836c08981 */ /* 0x000362000c1e1500 */
[----:B------:R-:W-:Y:S01]  /*3350*/  PRMT R200, RZ, 0x7610, R200 ;  /* 0x00007610ffc87816 */ /* 0x000fe200000000c8 */
[C---:B0-----:R-:W-:Y:S01]  /*3360*/  IMAD.WIDE R50, R106.reuse, 0x2, R150 ;  /* 0x000000026a327825 */ /* 0x041fe200078e0296 */
[----:B------:R-:W-:Y:S01]  /*3370*/  PRMT R199, RZ, 0x7610, R199 ;  /* 0x00007610ffc77816 */ /* 0x000fe200000000c7 */
[----:B------:R0:W5:Y:S02]  /*3380*/  @!P0 LDG.E.U16 R195, desc[UR8][R56.64] ;  /* 0x0000000838c38981 */ /* 0x000164000c1e1500 */
[----:B-1----:R-:W-:-:S02]  /*3390*/  IMAD.WIDE R52, R106, 0x2, R148 ;  /* 0x000000026a347825 */ /* 0x002fc400078e0294 */
[----:B------:R1:W5:Y:S02]  /*33a0*/  @!P0 LDG.E.U16 R193, desc[UR8][R58.64] ;  /* 0x000000083ac18981 */ /* 0x000364000c1e1500 */
[C---:B------:R-:W-:Y:S01]  /*33b0*/  IMAD.WIDE R54, R106.reuse, 0x2, R146 ;  /* 0x000000026a367825 */ /* 0x040fe200078e0292 */
[----:B------:R-:W-:Y:S01]  /*33c0*/  PRMT R204, RZ, 0x7610, R204 ;  /* 0x00007610ffcc7816 */ /* 0x000fe200000000cc */
[----:B------:R1:W5:Y:S02]  /*33d0*/  @!P0 LDG.E.U16 R197, desc[UR8][R50.64] ;  /* 0x0000000832c58981 */ /* 0x000364000c1e1500 */
[C---:B0-----:R-:W-:Y:S01]  /*33e0*/  IMAD.WIDE R56, R106.reuse, 0x2, R158 ;  /* 0x000000026a387825 */ /* 0x041fe200078e029e */
[----:B------:R-:W-:Y:S01]  /*33f0*/  PRMT R206, RZ, 0x7610, R206 ;  /* 0x00007610ffce7816 */ /* 0x000fe200000000ce */
[----:B------:R0:W5:Y:S02]  /*3400*/  @!P0 LDG.E.U16 R201, desc[UR8][R52.64] ;  /* 0x0000000834c98981 */ /* 0x000164000c1e1500 */
[C---:B-1----:R-:W-:Y:S01]  /*3410*/  IMAD.WIDE R58, R106.reuse, 0x2, R168 ;  /* 0x000000026a3a7825 */ /* 0x042fe200078e02a8 */
[----:B------:R-:W-:Y:S01]  /*3420*/  PRMT R207, RZ, 0x7610, R207 ;  /* 0x00007610ffcf7816 */ /* 0x000fe200000000cf */
[----:B------:R1:W5:Y:S01]  /*3430*/  @!P0 LDG.E.U16 R198, desc[UR8][R54.64] ;  /* 0x0000000836c68981 */ /* 0x000362000c1e1500 */
[----:B------:R-:W-:Y:S01]  /*3440*/  PRMT R209, RZ, 0x7610, R209 ;  /* 0x00007610ffd17816 */ /* 0x000fe200000000d1 */
[C---:B------:R-:W-:Y:S01]  /*3450*/  IMAD.WIDE R50, R106.reuse, 0x2, R156 ;  /* 0x000000026a327825 */ /* 0x040fe200078e029c */
[----:B------:R-:W-:Y:S01]  /*3460*/  PRMT R210, RZ, 0x7610, R210 ;  /* 0x00007610ffd27816 */ /* 0x000fe200000000d2 */
        /* <DEDUP_REMOVED lines=18> */
[C---:B0-----:R-:W-:Y:S02]  /*3590*/  IMAD.WIDE R54, R106.reuse, 0x2, R176 ;  /* 0x000000026a367825 */ /* 0x041fe400078e02b0 */
[----:B------:R0:W5:Y:S02]  /*35a0*/  @!P0 LDG.E.U16 R203, desc[UR8][R50.64] ;  /* 0x0000000832cb8981 */ /* 0x000164000c1e1500 */
[C---:B-1----:R-:W-:Y:S02]  /*35b0*/  IMAD.WIDE R56, R106.reuse, 0x2, R166 ;  /* 0x000000026a387825 */ /* 0x042fe400078e02a6 */
[----:B------:R-:W5:Y:S02]  /*35c0*/  @!P0 LDG.E.U16 R205, desc[UR8][R52.64] ;  /* 0x0000000834cd8981 */ /* 0x000f64000c1e1500 */
[----:B------:R-:W-:-:S02]  /*35d0*/  IMAD.WIDE R58, R106, 0x2, R154 ;  /* 0x000000026a3a7825 */ /* 0x000fc400078e029a */
[----:B------:R-:W5:Y:S04]  /*35e0*/  @!P0 LDG.E.U16 R208, desc[UR8][R56.64] ;  /* 0x0000000838d08981 */ /* 0x000f68000c1e1500 */
[----:B------:R1:W5:Y:S04]  /*35f0*/  @!P0 LDG.E.U16 R202, desc[UR8][R58.64] ;  /* 0x000000083aca8981 */ /* 0x000368000c1e1500 */
[----:B------:R-:W5:Y:S01]  /*3600*/  @!P0 LDG.E.U16 R211, desc[UR8][R54.64] ;  /* 0x0000000836d38981 */ /* 0x000f62000c1e1500 */
[----:B------:R-:W1:Y:S01]  /*3610*/  S2R R212, SR_TID.X ;  /* 0x0000000000d47919 */ /* 0x000e620000002100 */
[----:B0-----:R-:W-:-:S02]  /*3620*/  IMAD.SHL.U32 R51, R0, 0x2, RZ ;  /* 0x0000000200337824 */ /* 0x001fc400078e00ff */
[C---:B-1----:R-:W-:Y:S02]  /*3630*/  IMAD.SHL.U32 R213, R212.reuse, 0x40, RZ ;  /* 0x00000040d4d57824 */ /* 0x042fe400078e00ff */
[----:B------:R-:W-:-:S03]  /*3640*/  IMAD.SHL.U32 R214, R212, 0x8, RZ ;  /* 0x00000008d4d67824 */ /* 0x000fc600078e00ff */
[----:B------:R-:W-:Y:S02]  /*3650*/  LOP3.LUT R213, R213, 0x1c0, RZ, 0xc0, !PT ;  /* 0x000001c0d5d57812 */ /* 0x000fe400078ec0ff */
[C---:B------:R-:W-:Y:S02]  /*3660*/  LOP3.LUT R58, R212.reuse, 0x20, RZ, 0xc0, !PT ;  /* 0x00000020d43a7812 */ /* 0x040fe400078ec0ff */
[----:B------:R-:W-:Y:S01]  /*3670*/  LOP3.LUT R214, R213, 0x30, R214, 0xf8, !PT ;  /* 0x00000030d5d67812 */ /* 0x000fe200078ef8d6 */
[----:B------:R-:W-:Y:S01]  /*3680*/  IMAD.SHL.U32 R213, R212, 0x2, RZ ;  /* 0x00000002d4d57824 */ /* 0x000fe200078e00ff */
[----:B------:R-:W-:Y:S01]  /*3690*/  LEA R53, R58, UR5, 0x4 ;  /* 0x000000053a357c11 */ /* 0x000fe2000f8e20ff */
[----:B------:R-:W-:-:S03]  /*36a0*/  IMAD.SHL.U32 R52, R212, 0x20, RZ ;  /* 0x00000020d4347824 */ /* 0x000fc600078e00ff */
[C-C-:B------:R-:W-:Y:S02]  /*36b0*/  LOP3.LUT R50, R214.reuse, 0x30, R213.reuse, 0x78, !PT ;  /* 0x00000030d6327812 */ /* 0x140fe400078e78d5 */
[----:B------:R-:W-:-:S03]  /*36c0*/  LOP3.LUT R213, R214, 0x10, R213, 0x78, !PT ;  /* 0x00000010d6d57812 */ /* 0x000fc600078e78d5 */
[----:B------:R-:W-:Y:S01]  /*36d0*/  IMAD.IADD R212, R50, 0x1, R53 ;  /* 0x0000000132d47824 */ /* 0x000fe200078e0235 */
[----:B------:R-:W-:Y:S01]  /*36e0*/  LOP3.LUT R50, R51, 0x10, RZ, 0x3c, !PT ;  /* 0x0000001033327812 */ /* 0x000fe200078e3cff */
[----:B--2---:R0:W-:Y:S01]  /*36f0*/  STS.U16 [R51+UR5+0x1000], R44 ;  /* 0x0010002c33007988 */ /* 0x0041e20008000405 */
[----:B------:R-:W-:Y:S02]  /*3700*/  LOP3.LUT R213, R213, 0x200, R52, 0xf8, !PT ;  /* 0x00000200d5d57812 */ /* 0x000fe400078ef834 */
[C---:B------:R-:W-:Y:S02]  /*3710*/  LOP3.LUT R53, R51.reuse, 0x20, RZ, 0x3c, !PT ;  /* 0x0000002033357812 */ /* 0x040fe400078e3cff */
[----:B------:R-:W-:Y:S01]  /*3720*/  LOP3.LUT R52, R51, 0x30, RZ, 0x3c, !PT ;  /* 0x0000003033347812 */ /* 0x000fe200078e3cff */
[----:B0-----:R-:W-:Y:S01]  /*3730*/  IMAD.SHL.U32 R44, R0, 0x2, RZ ;  /* 0x00000002002c7824 */ /* 0x001fe200078e00ff */
[----:B---3--:R-:W-:Y:S04]  /*3740*/  STS.U16 [R51+UR5+0x1200], R48 ;  /* 0x0012003033007988 */ /* 0x008fe80008000405 */
[----:B----4-:R-:W-:Y:S04]  /*3750*/  STS.U16 [R51+UR5+0x1400], R86 ;  /* 0x0014005633007988 */ /* 0x010fe80008000405 */
[----:B-----5:R-:W-:Y:S04]  /*3760*/  STS.U16 [R51+UR5+0x1600], R98 ;  /* 0x0016006233007988 */ /* 0x020fe80008000405 */
[----:B------:R-:W-:Y:S04]  /*3770*/  STS.U16 [R50+UR5+0x1080], R45 ;  /* 0x0010802d32007988 */ /* 0x000fe80008000405 */
[----:B------:R-:W-:Y:S04]  /*3780*/  STS.U16 [R50+UR5+0x1280], R49 ;  /* 0x0012803132007988 */ /* 0x000fe80008000405 */
[----:B------:R-:W-:Y:S04]  /*3790*/  STS.U16 [R50+UR5+0x1480], R87 ;  /* 0x0014805732007988 */ /* 0x000fe80008000405 */
[----:B------:R-:W-:Y:S04]  /*37a0*/  STS.U16 [R50+UR5+0x1680], R99 ;  /* 0x0016806332007988 */ /* 0x000fe80008000405 */
[----:B------:R-:W-:Y:S04]  /*37b0*/  STS.U16 [R53+UR5+0x1100], R46 ;  /* 0x0011002e35007988 */ /* 0x000fe80008000405 */
[----:B------:R-:W-:Y:S04]  /*37c0*/  STS.U16 [R53+UR5+0x1300], R84 ;  /* 0x0013005435007988 */ /* 0x000fe80008000405 */
[----:B------:R-:W-:Y:S04]  /*37d0*/  STS.U16 [R53+UR5+0x1500], R96 ;  /* 0x0015006035007988 */ /* 0x000fe80008000405 */
[----:B------:R-:W-:Y:S04]  /*37e0*/  STS.U16 [R53+UR5+0x1700], R174 ;  /* 0x001700ae35007988 */ /* 0x000fe80008000405 */
[----:B------:R0:W-:Y:S04]  /*37f0*/  STS.U16 [R52+UR5+0x1780], R178 ;  /* 0x001780b234007988 */ /* 0x0001e80008000405 */
[----:B------:R-:W-:Y:S04]  /*3800*/  STS.U16 [R52+UR5+0x1180], R47 ;  /* 0x0011802f34007988 */ /* 0x000fe80008000405 */
[----:B------:R-:W-:Y:S01]  /*3810*/  STS.U16 [R52+UR5+0x1380], R85 ;  /* 0x0013805534007988 */ /* 0x000fe20008000405 */
[----:B0-----:R-:W-:-:S03]  /*3820*/  LOP3.LUT R178, R44, 0x30, RZ, 0x3c, !PT ;  /* 0x000000302cb27812 */ /* 0x001fc600078e3cff */
[----:B------:R-:W-:Y:S04]  /*3830*/  STS.U16 [R52+UR5+0x1580], R97 ;  /* 0x0015806134007988 */ /* 0x000fe80008000405 */
[----:B------:R-:W-:Y:S04]  /*3840*/  STS.U16 [R51+UR5], R180 ;  /* 0x000000b433007988 */ /* 0x000fe80008000405 */
        /* <DEDUP_REMOVED lines=30> */
[----:B------:R-:W-:Y:S01]  /*3a30*/  STS.U16 [R178+UR5+0xf80], R211 ;  /* 0x000f80d3b2007988 */ /* 0x000fe20008000405 */
[----:B------:R-:W-:Y:S01]  /*3a40*/  BAR.SYNC.DEFER_BLOCKING 0x0 ;  /* 0x0000000000007b1d */ /* 0x000fe20000010000 */
[----:B------:R-:W-:-:S05]  /*3a50*/  LOP3.LUT R174, R213, 0x20, RZ, 0x3c, !PT ;  /* 0x00000020d5ae7812 */ /* 0x000fca00078e3cff */
[----:B------:R-:W-:Y:S04]  /*3a60*/  LDSM.16.MT88.4 R84, [R213+UR5+0x1000] ;  /* 0x00100005d554783b */ /* 0x000fe80008004200 */
[----:B------:R-:W0:Y:S04]  /*3a70*/  LDSM.16.M88.4 R44, [R212] ;  /* 0x00000000d42c783b */ /* 0x000e280000000200 */
[----:B------:R-:W1:Y:S04]  /*3a80*/  LDSM.16.M88.4 R48, [R212+0x400] ;  /* 0x00040000d430783b */ /* 0x000e680000000200 */
[----:B------:R-:W2:Y:S04]  /*3a90*/  LDSM.16.M88.4 R52, [R212+0x800] ;  /* 0x00080000d434783b */ /* 0x000ea80000000200 */
[----:B------:R-:W3:Y:S04]  /*3aa0*/  LDSM.16.M88.4 R56, [R212+0xc00] ;  /* 0x000c0000d438783b */ /* 0x000ee80000000200 */
[----:B------:R-:W4:Y:S01]  /*3ab0*/  LDSM.16.MT88.4 R96, [R174+UR5+0x1000] ;  /* 0x00100005ae60783b */ /* 0x000f220008004200 */
[C---:B0-----:R-:W-:Y:S08]  /*3ac0*/  HMMA.16816.F32 R80, R84.reuse, R44, R80 ;  /* 0x0000002c5450723c */ /* 0x041ff00000001850 */
[C---:B-1----:R-:W-:Y:S08]  /*3ad0*/  HMMA.16816.F32 R76, R84.reuse, R48, R76 ;  /* 0x00000030544c723c */ /* 0x042ff0000000184c */
[C---:B--2---:R-:W-:Y:S08]  /*3ae0*/  HMMA.16816.F32 R72, R84.reuse, R52, R72 ;  /* 0x000000345448723c */ /* 0x044ff00000001848 */
[----:B---3--:R-:W-:Y:S01]  /*3af0*/  HMMA.16816.F32 R88, R84, R56, R88 ;  /* 0x000000385458723c */ /* 0x008fe20000001858 */
[----:B------:R-:W0:Y:S07]  /*3b00*/  LDSM.16.MT88.4 R84, [R213+UR5+0x1400] ;  /* 0x00140005d554783b */ /* 0x000e2e0008004200 */
[C---:B----4-:R-:W-:Y:S08]  /*3b10*/  HMMA.16816.F32 R68, R96.reuse, R44, R68 ;  /* 0x0000002c6044723c */ /* 0x050ff00000001844 */
[C---:B------:R-:W-:Y:S08]  /*3b20*/  HMMA.16816.F32 R64, R96.reuse, R48, R64 ;  /* 0x000000306040723c */ /* 0x040ff00000001840 */
[C---:B------:R-:W-:Y:S08]  /*3b30*/  HMMA.16816.F32 R60, R96.reuse, R52, R60 ;  /* 0x00000034603c723c */ /* 0x040ff0000000183c */
[----:B------:R-:W-:Y:S01]  /*3b40*/  HMMA.16816.F32 R92, R96, R56, R92 ;  /* 0x00000038605c723c */ /* 0x000fe2000000185c */
[----:B------:R-:W1:Y:S01]  /*3b50*/  LDSM.16.MT88.4 R96, [R174+UR5+0x1400] ;  /* 0x00140005ae60783b */ /* 0x000e620008004200 */
[----:B------:R-:W-:-:S06]  /*3b60*/  UIADD3 UR6, UPT, UPT, UR6, -0x1, URZ ;  /* 0xffffffff06067890 */ /* 0x000fcc000fffe0ff */
[----:B0-----:R-:W-:Y:S01]  /*3b70*/  HMMA.16816.F32 R80, R84, R46, R80 ;  /* 0x0000002e5450723c */ /* 0x001fe20000001850 */
[----:B------:R-:W-:-:S07]  /*3b80*/  UISETP.NE.U32.AND UP0, UPT, UR6, URZ, UPT ;  /* 0x000000ff0600728c */ /* 0x000fce000bf05070 */
[C---:B------:R-:W-:Y:S08]  /*3b90*/  HMMA.16816.F32 R76, R84.reuse, R50, R76 ;  /* 0x00000032544c723c */ /* 0x040ff0000000184c */
[C---:B------:R-:W-:Y:S08]  /*3ba0*/  HMMA.16816.F32 R72, R84.reuse, R54, R72 ;  /* 0x000000365448723c */ /* 0x040ff00000001848 */
[----:B------:R-:W-:Y:S08]  /*3bb0*/  HMMA.16816.F32 R88, R84, R58, R88 ;  /* 0x0000003a5458723c */ /* 0x000ff00000001858 */
[C---:B-1----:R-:W-:Y:S08]  /*3bc0*/  HMMA.16816.F32 R68, R96.reuse, R46, R68 ;  /* 0x0000002e6044723c */ /* 0x042ff00000001844 */
[C---:B------:R-:W-:Y:S08]  /*3bd0*/  HMMA.16816.F32 R64, R96.reuse, R50, R64 ;  /* 0x000000326040723c */ /* 0x040ff00000001840 */
[C---:B------:R-:W-:Y:S08]  /*3be0*/  HMMA.16816.F32 R60, R96.reuse, R54, R60 ;  /* 0x00000036603c723c */ /* 0x040ff0000000183c */
[----:B------:R-:W-:Y:S01]  /*3bf0*/  HMMA.16816.F32 R92, R96, R58, R92 ;  /* 0x0000003a605c723c */ /* 0x000fe2000000185c */
[----:B------:R-:W-:-:S04]  /*3c00*/  IMAD.WIDE R110, R38, 0x2, R110 ;  /* 0x00000002266e7825 */ /* 0x000fc800078e026e */
[----:B------:R-:W-:Y:S01]  /*3c10*/  IMAD.WIDE R112, R38, 0x2, R112 ;  /* 0x0000000226707825 */ /* 0x000fe200078e0270 */
[----:B------:R-:W-:-:S03]  /*3c20*/  UIADD3 UR7, UPT, UPT, UR7, -0x20, URZ ;  /* 0xffffffe007077890 */ /* 0x000fc6000fffe0ff */
[----:B------:R-:W-:-:S04]  /*3c30*/  IMAD.WIDE R176, R38, 0x2, R176 ;  /* 0x0000000226b07825 */ /* 0x000fc800078e02b0 */
        /* <DEDUP_REMOVED lines=25> */
[----:B------:R-:W-:Y:S02]  /*3dd0*/  IMAD.MOV.U32 R182, RZ, RZ, R110 ;  /* 0x000000ffffb67224 */ /* 0x000fe400078e006e */
[----:B------:R-:W-:Y:S02]  /*3de0*/  IMAD.MOV.U32 R183, RZ, RZ, R111 ;  /* 0x000000ffffb77224 */ /* 0x000fe400078e006f */
[----:B------:R-:W-:-:S04]  /*3df0*/  IMAD.WIDE R134, R38, 0x2, R134 ;  /* 0x0000000226867825 */ /* 0x000fc800078e0286 */
[----:B------:R-:W-:-:S04]  /*3e00*/  IMAD.WIDE R142, R38, 0x2, R142 ;  /* 0x00000002268e7825 */ /* 0x000fc800078e028e */
[----:B------:R-:W-:-:S04]  /*3e10*/  IMAD.WIDE R136, R38, 0x2, R136 ;  /* 0x0000000226887825 */ /* 0x000fc800078e0288 */
[----:B------:R-:W-:-:S04]  /*3e20*/  IMAD.WIDE R138, R38, 0x2, R138 ;  /* 0x00000002268a7825 */ /* 0x000fc800078e028a */
[----:B------:R-:W-:-:S04]  /*3e30*/  IMAD.WIDE R132, R105, 0x2, R132 ;  /* 0x0000000269847825 */ /* 0x000fc800078e0284 */
[----:B------:R-:W-:Y:S02]  /*3e40*/  IMAD.MOV.U32 R178, RZ, RZ, R112 ;  /* 0x000000ffffb27224 */ /* 0x000fe400078e0070 */
[----:B------:R-:W-:Y:S01]  /*3e50*/  IMAD.MOV.U32 R181, RZ, RZ, R113 ;  /* 0x000000ffffb57224 */ /* 0x000fe200078e0071 */
[----:B------:R-:W-:Y:S06]  /*3e60*/  BRA.U UP0, `(.L_x_2) ;  /* 0xffffffed00047547 */ /* 0x000fec000b83ffff */
[----:B------:R-:W-:Y:S02]  /*3e70*/  F2FP.F16.F32.PACK_AB R63, R95, R63 ;  /* 0x0000003f5f3f723e */ /* 0x000fe400000000ff */
[----:B------:R-:W-:Y:S02]  /*3e80*/  F2FP.F16.F32.PACK_AB R62, R94, R62 ;  /* 0x0000003e5e3e723e */ /* 0x000fe400000000ff */
[----:B------:R-:W-:Y:S02]  /*3e90*/  F2FP.F16.F32.PACK_AB R61, R93, R61 ;  /* 0x0000003d5d3d723e */ /* 0x000fe400000000ff */
[----:B------:R-:W-:Y:S02]  /*3ea0*/  F2FP.F16.F32.PACK_AB R60, R92, R60 ;  /* 0x0000003c5c3c723e */ /* 0x000fe400000000ff */
[----:B------:R-:W-:Y:S02]  /*3eb0*/  F2FP.F16.F32.PACK_AB R75, R91, R75 ;  /* 0x0000004b5b4b723e */ /* 0x000fe400000000ff */
[----:B------:R-:W-:-:S02]  /*3ec0*/  F2FP.F16.F32.PACK_AB R74, R90, R74 ;  /* 0x0000004a5a4a723e */ /* 0x000fc400000000ff */
        /* <DEDUP_REMOVED lines=9> */
[----:B------:R-:W-:-:S07]  /*3f60*/  F2FP.F16.F32.PACK_AB R76, R76, R80 ;  /* 0x000000504c4c723e */ /* 0x000fce00000000ff */
.L_x_1:
[----:B------:R-:W0:Y:S01]  /*3f70*/  S2R R37, SR_TID.X ;  /* 0x0000000000257919 */ /* 0x000e220000002100 */
[----:B------:R-:W-:Y:S01]  /*3f80*/  LOP3.LUT R35, R35, 0x200, RZ, 0xc0, !PT ;  /* 0x0000020023237812 */ /* 0x000fe200078ec0ff */
[----:B------:R-:W1:Y:S01]  /*3f90*/  LDC R53, c[0x0][0x3b8] ;  /* 0x0000ee00ff357b82 */ /* 0x000e620000000800 */
[----:B------:R-:W-:Y:S01]  /*3fa0*/  LOP3.LUT R36, R36, 0x80, RZ, 0xc0, !PT ;  /* 0x0000008024247812 */ /* 0x000fe200078ec0ff */
[----:B------:R-:W2:Y:S01]  /*3fb0*/  LDCU.128 UR12, c[0x0][0x390] ;  /* 0x00007200ff0c77ac */ /* 0x000ea20008000c00 */
[----:B------:R-:W-:-:S05]  /*3fc0*/  LEA R48, R0, UR5, 0x4 ;  /* 0x0000000500307c11 */ /* 0x000fca000f8e20ff */
[----:B------:R-:W-:Y:S01]  /*3fd0*/  BAR.SYNC.DEFER_BLOCKING 0x0 ;  /* 0x0000000000007b1d */ /* 0x000fe20000010000 */
[----:B------:R-:W-:-:S05]  /*3fe0*/  IADD3 R36, PT, PT, R36, UR5, R35 ;  /* 0x0000000524247c10 */ /* 0x000fca000fffe023 */
[----:B------:R-:W3:Y:S01]  /*3ff0*/  LDCU UR4, c[0x0][0x3b4] ;  /* 0x00007680ff0477ac */ /* 0x000ee20008000800 */
[----:B--2---:R-:W-:Y:S01]  /*4000*/  ISETP.GE.AND P0, PT, R34, UR14, PT ;  /* 0x0000000e22007c0c */ /* 0x004fe2000bf06270 */
[----:B-1----:R-:W-:-:S03]  /*4010*/  IMAD R0, R2, R53, RZ ;  /* 0x0000003502007224 */ /* 0x002fc600078e02ff */
[----:B------:R-:W-:Y:S01]  /*4020*/  ISETP.LT.AND P1, PT, R2, UR15, !P0 ;  /* 0x0000000f02007c0c */ /* 0x000fe2000c721270 */
[-C--:B------:R-:W-:Y:S01]  /*4030*/  IMAD R45, R4, R53.reuse, RZ ;  /* 0x00000035042d7224 */ /* 0x080fe200078e02ff */
[----:B------:R-:W-:Y:S01]  /*4040*/  ISETP.LT.AND P5, PT, R18, UR15, !P0 ;  /* 0x0000000f12007c0c */ /* 0x000fe2000c7a1270 */
[----:B---3--:R-:W-:Y:S01]  /*4050*/  IMAD R34, R34, UR4, RZ ;  /* 0x0000000422227c24 */ /* 0x008fe2000f8e02ff */
[----:B------:R-:W-:Y:S01]  /*4060*/  ISETP.LT.AND P4, PT, R3, UR15, !P0 ;  /* 0x0000000f03007c0c */ /* 0x000fe2000c781270 */
[C---:B0-----:R-:W-:Y:S01]  /*4070*/  IMAD.SHL.U32 R35, R37.reuse, 0x10, RZ ;  /* 0x0000001025237824 */ /* 0x041fe200078e00ff */
[----:B------:R-:W-:Y:S01]  /*4080*/  LOP3.LUT R39, R37, 0x20, RZ, 0xc0, !PT ;  /* 0x0000002025277812 */ /* 0x000fe200078ec0ff */
[-C--:B------:R-:W-:Y:S01]  /*4090*/  IMAD R18, R3, R53.reuse, RZ ;  /* 0x0000003503127224 */ /* 0x080fe200078e02ff */
[C---:B------:R-:W-:Y:S01]  /*40a0*/  LEA R49, P2, R34.reuse, UR12, 0x1 ;  /* 0x0000000c22317c11 */ /* 0x040fe2000f8408ff */
[----:B------:R-:W-:Y:S01]  /*40b0*/  IMAD R46, R5, R53, RZ ;  /* 0x00000035052e7224 */ /* 0x000fe200078e02ff */
[----:B------:R-:W-:Y:S01]  /*40c0*/  LOP3.LUT R35, R35, 0x70, RZ, 0xc0, !PT ;  /* 0x0000007023237812 */ /* 0x000fe200078ec0ff */
[----:B------:R-:W-:Y:S01]  /*40d0*/  IMAD R36, R39, 0x20, R36 ;  /* 0x0000002027247824 */ /* 0x000fe200078e0224 */
[----:B------:R-:W-:-:S02]  /*40e0*/  LEA.HI.X.SX32 R51, R34, UR13, 0x1, P2 ;  /* 0x0000000d22337c11 */ /* 0x000fc400090f0eff */
[-C--:B------:R-:W-:Y:S01]  /*40f0*/  LEA R2, P6, R0, R49.reuse, 0x1 ;  /* 0x0000003100027211 */ /* 0x080fe200078c08ff */
[----:B------:R-:W-:Y:S01]  /*4100*/  IMAD.IADD R47, R35, 0x1, R36 ;  /* 0x00000001232f7824 */ /* 0x000fe200078e0224 */
[----:B------:R-:W-:Y:S02]  /*4110*/  ISETP.LT.AND P2, PT, R4, UR15, !P0 ;  /* 0x0000000f04007c0c */ /* 0x000fe4000c741270 */
[----:B------:R-:W-:Y:S02]  /*4120*/  LEA R34, P3, R18, R49, 0x1 ;  /* 0x0000003112227211 */ /* 0x000fe400078608ff */
[----:B------:R-:W-:Y:S01]  /*4130*/  STSM.16.M88.4 [R47], R76 ;  /* 0x0000004c2f007844 */ /* 0x000fe20000000200 */
[----:B------:R-:W-:Y:S01]  /*4140*/  LEA.HI.X.SX32 R3, R0, R51, 0x1, P6 ;  /* 0x0000003300037211 */ /* 0x000fe200030f0eff */
[----:B------:R-:W-:Y:S01]  /*4150*/  IMAD R0, R53, 0x20, R0 ;  /* 0x0000002035007824 */ /* 0x000fe200078e0200 */
[----:B------:R-:W-:Y:S01]  /*4160*/  LEA R4, P6, R45, R49, 0x1 ;  /* 0x000000312d047211 */ /* 0x000fe200078c08ff */
[----:B------:R-:W-:Y:S01]  /*4170*/  STSM.16.M88.4 [R47+0x100], R64 ;  /* 0x000100402f007844 */ /* 0x000fe20000000200 */
[----:B------:R-:W-:Y:S01]  /*4180*/  LEA.HI.X.SX32 R35, R18, R51, 0x1, P3 ;  /* 0x0000003312237211 */ /* 0x000fe200018f0eff */
[----:B------:R-:W-:Y:S01]  /*4190*/  IMAD R18, R6, R53, RZ ;  /* 0x0000003506127224 */ /* 0x000fe200078e02ff */
[----:B------:R-:W-:Y:S01]  /*41a0*/  BAR.SYNC.DEFER_BLOCKING 0x0 ;  /* 0x0000000000007b1d */ /* 0x000fe20000010000 */
[----:B------:R-:W-:-:S05]  /*41b0*/  LEA R44, P3, R46, R49, 0x1 ;  /* 0x000000312e2c7211 */ /* 0x000fca00078608ff */
[----:B------:R-:W0:Y:S04]  /*41c0*/  LDS.128 R40, [R48] ;  /* 0x0000000030287984 */ /* 0x000e280000000c00 */
[----:B------:R-:W1:Y:S01]  /*41d0*/  LDS.128 R36, [R48+0x400] ;  /* 0x0004000030247984 */ /* 0x000e620000000c00 */
[----:B------:R-:W-:Y:S06]  /*41e0*/  BAR.SYNC.DEFER_BLOCKING 0x0 ;  /* 0x0000000000007b1d */ /* 0x000fec0000010000 */
[----:B------:R-:W-:Y:S04]  /*41f0*/  STSM.16.M88.4 [R47], R72 ;  /* 0x000000482f007844 */ /* 0x000fe80000000200 */
[----:B------:R-:W-:Y:S01]  /*4200*/  STSM.16.M88.4 [R47+0x100], R60 ;  /* 0x0001003c2f007844 */ /* 0x000fe20000000200 */
[----:B------:R-:W-:Y:S06]  /*4210*/  BAR.SYNC.DEFER_BLOCKING 0x0 ;  /* 0x0000000000007b1d */ /* 0x000fec0000010000 */
[----:B0-----:R0:W-:Y:S01]  /*4220*/  @P1 STG.E.U16 desc[UR8][R2.64], R40 ;  /* 0x0000002802001986 */ /* 0x0011e2000c101508 */
[----:B------:R-:W-:-:S02]  /*4230*/  ISETP.LT.AND P1, PT, R5, UR15, !P0 ;  /* 0x0000000f05007c0c */ /* 0x000fc4000c721270 */
[-C--:B------:R-:W-:Y:S01]  /*4240*/  LEA.HI.X.SX32 R5, R45, R51.reuse, 0x1, P6 ;  /* 0x000000332d057211 */ /* 0x080fe200030f0eff */
[----:B------:R-:W-:Y:S01]  /*4250*/  @P4 STG.E.U16 desc[UR8][R34.64], R41 ;  /* 0x0000002922004986 */ /* 0x000fe2000c101508 */
[----:B------:R-:W-:Y:S02]  /*4260*/  ISETP.LT.AND P4, PT, R6, UR15, !P0 ;  /* 0x0000000f06007c0c */ /* 0x000fe4000c781270 */
[----:B------:R-:W-:Y:S01]  /*4270*/  LEA.HI.X.SX32 R45, R46, R51, 0x1, P3 ;  /* 0x000000332e2d7211 */ /* 0x000fe200018f0eff */
[----:B------:R2:W-:Y:S01]  /*4280*/  @P2 STG.E.U16 desc[UR8][R4.64], R42 ;  /* 0x0000002a04002986 */ /* 0x0005e2000c101508 */
[C---:B------:R-:W-:Y:S01]  /*4290*/  ISETP.LT.AND P3, PT, R7.reuse, UR15, !P0 ;  /* 0x0000000f07007c0c */ /* 0x040fe2000c761270 */
[----:B------:R-:W-:Y:S01]  /*42a0*/  IMAD R7, R7, R53, RZ ;  /* 0x0000003507077224 */ /* 0x000fe200078e02ff */
[----:B0-----:R-:W-:-:S03]  /*42b0*/  LEA R2, P2, R18, R49, 0x1 ;  /* 0x0000003112027211 */ /* 0x001fc600078408ff */
[----:B------:R0:W-:Y:S01]  /*42c0*/  @P1 STG.E.U16 desc[UR8][R44.64], R43 ;  /* 0x0000002b2c001986 */ /* 0x0001e2000c101508 */
[----:B------:R-:W-:Y:S02]  /*42d0*/  LEA R6, P6, R7, R49, 0x1 ;  /* 0x0000003107067211 */ /* 0x000fe400078c08ff */
[----:B------:R-:W-:Y:S01]  /*42e0*/  LEA.HI.X.SX32 R3, R18, R51, 0x1, P2 ;  /* 0x0000003312037211 */ /* 0x000fe200010f0eff */
[CC--:B------:R-:W-:Y:S01]  /*42f0*/  IMAD R18, R8.reuse, R53.reuse, RZ ;  /* 0x0000003508127224 */ /* 0x0c0fe200078e02ff */
[----:B------:R-:W-:Y:S02]  /*4300*/  ISETP.LT.AND P1, PT, R8, UR15, !P0 ;  /* 0x0000000f08007c0c */ /* 0x000fe4000c721270 */
[C---:B------:R-:W-:Y:S01]  /*4310*/  ISETP.LT.AND P2, PT, R9.reuse, UR15, !P0 ;  /* 0x0000000f09007c0c */ /* 0x040fe2000c741270 */
[----:B------:R-:W-:Y:S01]  /*4320*/  IMAD R9, R9, R53, RZ ;  /* 0x0000003509097224 */ /* 0x000fe200078e02ff */
[----:B------:R-:W-:Y:S01]  /*4330*/  LEA.HI.X.SX32 R7, R7, R51, 0x1, P6 ;  /* 0x0000003307077211 */ /* 0x000fe200030f0eff */
[----:B-1----:R-:W-:Y:S01]  /*4340*/  @P4 STG.E.U16 desc[UR8][R2.64], R36 ;  /* 0x0000002402004986 */ /* 0x002fe2000c101508 */
[----:B--2---:R-:W-:-:S02]  /*4350*/  LEA R4, P4, R18, R49, 0x1 ;  /* 0x0000003112047211 */ /* 0x004fc400078808ff */
[C---:B------:R-:W-:Y:S01]  /*4360*/  LEA R8, P6, R9.reuse, R49, 0x1 ;  /* 0x0000003109087211 */ /* 0x040fe200078c08ff */
[----:B------:R-:W-:Y:S01]  /*4370*/  @P3 STG.E.U16 desc[UR8][R6.64], R37 ;  /* 0x0000002506003986 */ /* 0x000fe2000c101508 */
[----:B------:R-:W-:Y:S02]  /*4380*/  LEA.HI.X.SX32 R5, R18, R51, 0x1, P4 ;  /* 0x0000003312057211 */ /* 0x000fe400020f0eff */
[C---:B------:R-:W-:Y:S01]  /*4390*/  ISETP.LT.AND P3, PT, R10.reuse, UR15, !P0 ;  /* 0x0000000f0a007c0c */ /* 0x040fe2000c761270 */
[----:B------:R-:W-:Y:S01]  /*43a0*/  IMAD R10, R10, R53, RZ ;  /* 0x000000350a0a7224 */ /* 0x000fe200078e02ff */
[----:B------:R-:W-:Y:S01]  /*43b0*/  LEA.HI.X.SX32 R9, R9, R51, 0x1, P6 ;  /* 0x0000003309097211 */ /* 0x000fe200030f0eff */
[----:B------:R-:W-:Y:S01]  /*43c0*/  @P1 STG.E.U16 desc[UR8][R4.64], R38 ;  /* 0x0000002604001986 */ /* 0x000fe2000c101508 */
[----:B------:R-:W-:Y:S02]  /*43d0*/  ISETP.LT.AND P4, PT, R19, UR15, !P0 ;  /* 0x0000000f13007c0c */ /* 0x000fe4000c781270 */
[C---:B------:R-:W-:Y:S01]  /*43e0*/  LEA R18, P1, R10.reuse, R49, 0x1 ;  /* 0x000000310a127211 */ /* 0x040fe200078208ff */
[----:B------:R1:W-:Y:S01]  /*43f0*/  @P2 STG.E.U16 desc[UR8][R8.64], R39 ;  /* 0x0000002708002986 */ /* 0x0003e2000c101508 */
[C---:B------:R-:W-:Y:S01]  /*4400*/  ISETP.LT.AND P2, PT, R11.reuse, UR15, !P0 ;  /* 0x0000000f0b007c0c */ /* 0x040fe2000c741270 */
[----:B------:R-:W-:Y:S01]  /*4410*/  IMAD R11, R11, R53, RZ ;  /* 0x000000350b0b7224 */ /* 0x000fe200078e02ff */
[----:B------:R-:W-:Y:S01]  /*4420*/  LEA.HI.X.SX32 R19, R10, R51, 0x1, P1 ;  /* 0x000000330a137211 */ /* 0x000fe200008f0eff */
[----:B------:R-:W2:Y:S01]  /*4430*/  LDS.128 R4, [R48] ;  /* 0x0000000030047984 */ /* 0x000ea20000000c00 */
[C---:B------:R-:W-:Y:S01]  /*4440*/  ISETP.LT.AND P1, PT, R12.reuse, UR15, !P0 ;  /* 0x0000000f0c007c0c */ /* 0x040fe2000c721270 */
[----:B------:R-:W-:Y:S01]  /*4450*/  IMAD R12, R12, R53, RZ ;  /* 0x000000350c0c7224 */ /* 0x000fe200078e02ff */
[----:B------:R-:W-:-:S02]  /*4460*/  PRMT R41, R41, 0x7632, R41 ;  /* 0x0000763229297816 */ /* 0x000fc40000000029 */
[----:B------:R-:W-:Y:S02]  /*4470*/  PRMT R42, R42, 0x7632, R42 ;  /* 0x000076322a2a7816 */ /* 0x000fe4000000002a */
[----:B0-----:R-:W-:Y:S02]  /*4480*/  PRMT R43, R43, 0x7632, R43 ;  /* 0x000076322b2b7816 */ /* 0x001fe4000000002b */
[----:B-1----:R-:W-:Y:S02]  /*4490*/  PRMT R9, R40, 0x7632, R9 ;  /* 0x0000763228097816 */ /* 0x002fe40000000009 */
[-C--:B------:R-:W-:Y:S02]  /*44a0*/  LEA R8, P6, R12, R49.reuse, 0x1 ;  /* 0x000000310c087211 */ /* 0x080fe400078c08ff */
[----:B------:R-:W-:Y:S01]  /*44b0*/  PRMT R36, R36, 0x7632, R36 ;  /* 0x0000763224247816 */ /* 0x000fe20000000024 */
[----:B------:R0:W-:Y:S01]  /*44c0*/  @P3 STG.E.U16 desc[UR8][R18.64], R9 ;  /* 0x0000000912003986 */ /* 0x0001e2000c101508 */
[----:B------:R-:W-:-:S02]  /*44d0*/  LEA R2, P3, R11, R49, 0x1 ;  /* 0x000000310b027211 */ /* 0x000fc400078608ff */
[----:B------:R-:W-:Y:S02]  /*44e0*/  PRMT R37, R37, 0x7632, R37 ;  /* 0x0000763225257816 */ /* 0x000fe40000000025 */
[----:B------:R-:W-:Y:S02]  /*44f0*/  LEA.HI.X.SX32 R3, R11, R51, 0x1, P3 ;  /* 0x000000330b037211 */ /* 0x000fe400018f0eff */
[C---:B------:R-:W-:Y:S01]  /*4500*/  ISETP.LT.AND P3, PT, R13.reuse, UR15, !P0 ;  /* 0x0000000f0d007c0c */ /* 0x040fe2000c761270 */
[-C--:B------:R-:W-:Y:S01]  /*4510*/  IMAD R13, R13, R53.reuse, RZ ;  /* 0x000000350d0d7224 */ /* 0x080fe200078e02ff */
[----:B------:R-:W-:Y:S01]  /*4520*/  PRMT R38, R38, 0x7632, R38 ;  /* 0x0000763226267816 */ /* 0x000fe20000000026 */
[----:B------:R1:W-:Y:S01]  /*4530*/  @P2 STG.E.U16 desc[UR8][R2.64], R41 ;  /* 0x0000002902002986 */ /* 0x0003e2000c101508 */
[----:B------:R-:W-:Y:S01]  /*4540*/  PRMT R39, R39, 0x7632, R39 ;  /* 0x0000763227277816 */ /* 0x000fe20000000027 */
[----:B0-----:R-:W-:Y:S01]  /*4550*/  IMAD R18, R17, R53, RZ ;  /* 0x0000003511127224 */ /* 0x001fe200078e02ff */
[----:B------:R-:W-:-:S02]  /*4560*/  LEA.HI.X.SX32 R9, R12, R51, 0x1, P6 ;  /* 0x000000330c097211 */ /* 0x000fc400030f0eff */
[----:B------:R-:W-:-:S03]  /*4570*/  LEA R10, P2, R13, R49, 0x1 ;  /* 0x000000310d0a7211 */ /* 0x000fc600078408ff */
[----:B------:R-:W-:Y:S01]  /*4580*/  @P1 STG.E.U16 desc[UR8][R8.64], R42 ;  /* 0x0000002a08001986 */ /* 0x000fe2000c101508 */
[C---:B------:R-:W-:Y:S01]  /*4590*/  ISETP.LT.AND P1, PT, R14.reuse, UR15, !P0 ;  /* 0x0000000f0e007c0c */ /* 0x040fe2000c721270 */
[----:B------:R-:W-:Y:S01]  /*45a0*/  IMAD R14, R14, R53, RZ ;  /* 0x000000350e0e7224 */ /* 0x000fe200078e02ff */
[----:B------:R-:W-:Y:S02]  /*45b0*/  LEA.HI.X.SX32 R11, R13, R51, 0x1, P2 ;  /* 0x000000330d0b7211 */ /* 0x000fe400010f0eff */
[C---:B------:R-:W-:Y:S01]  /*45c0*/  ISETP.LT.AND P2, PT, R15.reuse, UR15, !P0 ;  /* 0x0000000f0f007c0c */ /* 0x040fe2000c741270 */
[----:B------:R-:W-:Y:S01]  /*45d0*/  IMAD R15, R15, R53, RZ ;  /* 0x000000350f0f7224 */ /* 0x000fe200078e02ff */
[C---:B------:R-:W-:Y:S01]  /*45e0*/  LEA R12, P6, R14.reuse, R49, 0x1 ;  /* 0x000000310e0c7211 */ /* 0x040fe200078c08ff */
[----:B------:R-:W-:Y:S03]  /*45f0*/  @P3 STG.E.U16 desc[UR8][R10.64], R43 ;  /* 0x0000002b0a003986 */ /* 0x000fe6000c101508 */
[----:B------:R-:W-:Y:S01]  /*4600*/  LEA.HI.X.SX32 R13, R14, R51, 0x1, P6 ;  /* 0x000000330e0d7211 */ /* 0x000fe200030f0eff */
[----:B------:R-:W0:Y:S01]  /*4610*/  LDS.128 R8, [R48+0x400] ;  /* 0x0004000030087984 */ /* 0x000e220000000c00 */
[C---:B------:R-:W-:Y:S01]  /*4620*/  ISETP.LT.AND P6, PT, R16.reuse, UR15, !P0 ;  /* 0x0000000f10007c0c */ /* 0x040fe2000c7c1270 */
[----:B------:R-:W-:Y:S01]  /*4630*/  IMAD R16, R16, R53, RZ ;  /* 0x0000003510107224 */ /* 0x000fe200078e02ff */
[-C--:B-1----:R-:W-:Y:S01]  /*4640*/  LEA R2, P3, R15, R49.reuse, 0x1 ;  /* 0x000000310f027211 */ /* 0x082fe200078608ff */
[----:B------:R1:W-:Y:S03]  /*4650*/  @P1 STG.E.U16 desc[UR8][R12.64], R36 ;  /* 0x000000240c001986 */ /* 0x0003e6000c101508 */
[----:B------:R-:W-:-:S02]  /*4660*/  LEA R14, P1, R16, R49, 0x1 ;  /* 0x00000031100e7211 */ /* 0x000fc400078208ff */
[-C--:B------:R-:W-:Y:S02]  /*4670*/  LEA.HI.X.SX32 R3, R15, R51.reuse, 0x1, P3 ;  /* 0x000000330f037211 */ /* 0x080fe400018f0eff */
[----:B------:R-:W-:Y:S02]  /*4680*/  LEA.HI.X.SX32 R15, R16, R51, 0x1, P1 ;  /* 0x00000033100f7211 */ /* 0x000fe400008f0eff */
[C---:B------:R-:W-:Y:S01]  /*4690*/  LEA R16, P1, R18.reuse, R49, 0x1 ;  /* 0x0000003112107211 */ /* 0x040fe200078208ff */
[----:B------:R3:W-:Y:S01]  /*46a0*/  @P2 STG.E.U16 desc[UR8][R2.64], R37 ;  /* 0x0000002502002986 */ /* 0x0007e2000c101508 */
[----:B------:R-:W-:Y:S02]  /*46b0*/  ISETP.LT.AND P2, PT, R17, UR15, !P0 ;  /* 0x0000000f11007c0c */ /* 0x000fe4000c741270 */
[----:B------:R-:W-:Y:S01]  /*46c0*/  LEA.HI.X.SX32 R17, R18, R51, 0x1, P1 ;  /* 0x0000003312117211 */ /* 0x000fe200008f0eff */
[----:B------:R4:W-:Y:S01]  /*46d0*/  @P6 STG.E.U16 desc[UR8][R14.64], R38 ;  /* 0x000000260e006986 */ /* 0x0009e2000c101508 */
[----:B-1----:R-:W-:-:S02]  /*46e0*/  LEA R12, P6, R0, R49, 0x1 ;  /* 0x00000031000c7211 */ /* 0x002fc400078c08ff */
[----:B------:R-:W-:Y:S02]  /*46f0*/  ISETP.LT.AND P3, PT, R20, UR15, !P0 ;  /* 0x0000000f14007c0c */ /* 0x000fe4000c761270 */
[----:B------:R-:W-:Y:S02]  /*4700*/  LEA.HI.X.SX32 R13, R0, R51, 0x1, P6 ;  /* 0x00000033000d7211 */ /* 0x000fe400030f0eff */
[----:B------:R-:W-:Y:S01]  /*4710*/  ISETP.LT.AND P1, PT, R21, UR15, !P0 ;  /* 0x0000000f15007c0c */ /* 0x000fe2000c721270 */
[C---:B---3--:R-:W-:Y:S02]  /*4720*/  IMAD R3, R53.reuse, 0x2, R0 ;  /* 0x0000000235037824 */ /* 0x048fe400078e0200 */
[----:B------:R1:W-:Y:S01]  /*4730*/  @P2 STG.E.U16 desc[UR8][R16.64], R39 ;  /* 0x0000002710002986 */ /* 0x0003e2000c101508 */
[----:B------:R-:W-:Y:S01]  /*4740*/  ISETP.LT.AND P2, PT, R22, UR15, !P0 ;  /* 0x0000000f16007c0c */ /* 0x000fe2000c741270 */
[----:B------:R-:W-:Y:S01]  /*4750*/  IMAD R0, R53, 0x2, R3 ;  /* 0x0000000235007824 */ /* 0x000fe200078e0203 */
[----:B------:R-:W-:Y:S01]  /*4760*/  LEA R2, P6, R3, R49, 0x1 ;  /* 0x0000003103027211 */ /* 0x000fe200078c08ff */
[----:B--2---:R2:W-:Y:S01]  /*4770*/  @P5 STG.E.U16 desc[UR8][R12.64], R4 ;  /* 0x000000040c005986 */ /* 0x0045e2000c101508 */
[----:B------:R-:W-:Y:S01]  /*4780*/  ISETP.LT.AND P5, PT, R23, UR15, !P0 ;  /* 0x0000000f17007c0c */ /* 0x000fe2000c7a1270 */
[----:B------:R-:W-:Y:S01]  /*4790*/  IMAD R18, R53, 0x2, R0 ;  /* 0x0000000235127824 */ /* 0x000fe200078e0200 */
[----:B------:R-:W-:-:S02]  /*47a0*/  LEA.HI.X.SX32 R3, R3, R51, 0x1, P6 ;  /* 0x0000003303037211 */ /* 0x000fc400030f0eff */
[----:B----4-:R-:W-:-:S03]  /*47b0*/  LEA R14, P6, R0, R49, 0x1 ;  /* 0x00000031000e7211 */ /* 0x010fc600078c08ff */
[----:B------:R3:W-:Y:S01]  /*47c0*/  @P4 STG.E.U16 desc[UR8][R2.64], R5 ;  /* 0x0000000502004986 */ /* 0x0007e2000c101508 */
[----:B------:R-:W-:Y:S01]  /*47d0*/  LEA.HI.X.SX32 R15, R0, R51, 0x1, P6 ;  /* 0x00000033000f7211 */ /* 0x000fe200030f0eff */
[C---:B------:R-:W-:Y:S01]  /*47e0*/  IMAD R0, R53.reuse, 0x2, R18 ;  /* 0x0000000235007824 */ /* 0x040fe200078e0212 */
[----:B-1----:R-:W-:Y:S02]  /*47f0*/  LEA R16, P6, R18, R49, 0x1 ;  /* 0x0000003112107211 */ /* 0x002fe400078c08ff */
[----:B------:R-:W-:Y:S01]  /*4800*/  ISETP.LT.AND P4, PT, R24, UR15, !P0 ;  /* 0x0000000f18007c0c */ /* 0x000fe2000c781270 */
[----:B------:R1:W-:Y:S01]  /*4810*/  @P3 STG.E.U16 desc[UR8][R14.64], R6 ;  /* 0x000000060e003986 */ /* 0x0003e2000c101508 */
[----:B------:R-:W-:Y:S01]  /*4820*/  LEA.HI.X.SX32 R17, R18, R51, 0x1, P6 ;  /* 0x0000003312117211 */ /* 0x000fe200030f0eff */
[----:B------:R-:W-:Y:S01]  /*4830*/  IMAD R18, R53, 0x2, R0 ;  /* 0x0000000235127824 */ /* 0x000fe200078e0200 */
[C---:B--2---:R-:W-:Y:S02]  /*4840*/  LEA R12, P6, R0.reuse, R49, 0x1 ;  /* 0x00000031000c7211 */ /* 0x044fe400078c08ff */
[----:B------:R-:W-:Y:S01]  /*4850*/  ISETP.LT.AND P3, PT, R25, UR15, !P0 ;  /* 0x0000000f19007c0c */ /* 0x000fe2000c761270 */
[----:B------:R2:W-:Y:S01]  /*4860*/  @P1 STG.E.U16 desc[UR8][R16.64], R7 ;  /* 0x0000000710001986 */ /* 0x0005e2000c101508 */
[----:B------:R-:W-:Y:S01]  /*4870*/  LEA.HI.X.SX32 R13, R0, R51, 0x1, P6 ;  /* 0x00000033000d7211 */ /* 0x000fe200030f0eff */
[----:B------:R-:W-:Y:S01]  /*4880*/  IMAD R0, R53, 0x2, R18 ;  /* 0x0000000235007824 */ /* 0x000fe200078e0212 */
[----:B---3--:R-:W-:-:S02]  /*4890*/  LEA R2, P6, R18, R49, 0x1 ;  /* 0x0000003112027211 */ /* 0x008fc400078c08ff */
[----:B------:R-:W-:Y:S01]  /*48a0*/  ISETP.LT.AND P1, PT, R26, UR15, !P0 ;  /* 0x0000000f1a007c0c */ /* 0x000fe2000c721270 */
[----:B0-----:R0:W-:Y:S01]  /*48b0*/  @P2 STG.E.U16 desc[UR8][R12.64], R8 ;  /* 0x000000080c002986 */ /* 0x0011e2000c101508 */
[----:B------:R-:W-:Y:S01]  /*48c0*/  LEA.HI.X.SX32 R3, R18, R51, 0x1, P6 ;  /* 0x0000003312037211 */ /* 0x000fe200030f0eff */
[----:B------:R-:W-:Y:S01]  /*48d0*/  IMAD R18, R53, 0x2, R0 ;  /* 0x0000000235127824 */ /* 0x000fe200078e0200 */
[C---:B-1----:R-:W-:Y:S02]  /*48e0*/  LEA R14, P6, R0.reuse, R49, 0x1 ;  /* 0x00000031000e7211 */ /* 0x042fe400078c08ff */
[----:B------:R-:W-:Y:S01]  /*48f0*/  ISETP.LT.AND P2, PT, R27, UR15, !P0 ;  /* 0x0000000f1b007c0c */ /* 0x000fe2000c741270 */
[----:B------:R1:W-:Y:S01]  /*4900*/  @P5 STG.E.U16 desc[UR8][R2.64], R9 ;  /* 0x0000000902005986 */ /* 0x0003e2000c101508 */
[----:B------:R-:W-:Y:S01]  /*4910*/  LEA.HI.X.SX32 R15, R0, R51, 0x1, P6 ;  /* 0x00000033000f7211 */ /* 0x000fe200030f0eff */
[----:B------:R-:W-:Y:S01]  /*4920*/  IMAD R0, R53, 0x2, R18 ;  /* 0x0000000235007824 */ /* 0x000fe200078e0212 */
[----:B--2---:R-:W-:-:S02]  /*4930*/  LEA R16, P6, R18, R49, 0x1 ;  /* 0x0000003112107211 */ /* 0x004fc400078c08ff */
[----:B------:R-:W-:Y:S01]  /*4940*/  PRMT R6, R4, 0x7632, R6 ;  /* 0x0000763204067816 */ /* 0x000fe20000000006 */
[----:B------:R2:W-:Y:S01]  /*4950*/  @P4 STG.E.U16 desc[UR8][R14.64], R10 ;  /* 0x0000000a0e004986 */ /* 0x0005e2000c101508 */
[----:B------:R-:W-:Y:S01]  /*4960*/  LEA.HI.X.SX32 R17, R18, R51, 0x1, P6 ;  /* 0x0000003312117211 */ /* 0x000fe200030f0eff */
[----:B------:R-:W-:Y:S01]  /*4970*/  IMAD R18, R53, 0x2, R0 ;  /* 0x0000000235127824 */ /* 0x000fe200078e0200 */
[C---:B0-----:R-:W-:Y:S02]  /*4980*/  LEA R12, P6, R0.reuse, R49, 0x1 ;  /* 0x00000031000c7211 */ /* 0x041fe400078c08ff */
[----:B------:R-:W-:Y:S01]  /*4990*/  PRMT R5, R5, 0x7632, R5 ;  /* 0x0000763205057816 */ /* 0x000fe20000000005 */
[----:B------:R0:W-:Y:S01]  /*49a0*/  @P3 STG.E.U16 desc[UR8][R16.64], R11 ;  /* 0x0000000b10003986 */ /* 0x0001e2000c101508 */
[----:B------:R-:W-:Y:S01]  /*49b0*/  LEA.HI.X.SX32 R13, R0, R51, 0x1, P6 ;  /* 0x00000033000d7211 */ /* 0x000fe200030f0eff */
[----:B------:R-:W-:Y:S01]  /*49c0*/  IMAD R0, R53, 0x2, R18 ;  /* 0x0000000235007824 */ /* 0x000fe200078e0212 */
[----:B-1----:R-:W-:-:S02]  /*49d0*/  LEA R2, P6, R18, R49, 0x1 ;  /* 0x0000003112027211 */ /* 0x002fc400078c08ff */
[----:B------:R-:W-:Y:S01]  /*49e0*/  ISETP.LT.AND P5, PT, R28, UR15, !P0 ;  /* 0x0000000f1c007c0c */ /* 0x000fe2000c7a1270 */
[C---:B--2---:R-:W-:Y:S01]  /*49f0*/  IMAD R15, R53.reuse, 0x2, R0 ;  /* 0x00000002350f7824 */ /* 0x044fe200078e0200 */
[----:B------:R-:W-:Y:S01]  /*4a00*/  LEA.HI.X.SX32 R3, R18, R51, 0x1, P6 ;  /* 0x0000003312037211 */ /* 0x000fe200030f0eff */
[----:B------:R-:W-:Y:S01]  /*4a10*/  @P1 STG.E.U16 desc[UR8][R12.64], R6 ;  /* 0x000000060c001986 */ /* 0x000fe2000c101508 */
[-C--:B------:R-:W-:Y:S01]  /*4a20*/  LEA R4, P1, R0, R49.reuse, 0x1 ;  /* 0x0000003100047211 */ /* 0x080fe200078208ff */
[----:B------:R-:W-:Y:S01]  /*4a30*/  IMAD R18, R53, 0x2, R15 ;  /* 0x0000000235127824 */ /* 0x000fe200078e020f */
[----:B------:R-:W-:Y:S01]  /*4a40*/  ISETP.LT.AND P4, PT, R29, UR15, !P0 ;  /* 0x0000000f1d007c0c */ /* 0x000fe2000c781270 */
[----:B------:R1:W-:Y:S01]  /*4a50*/  @P2 STG.E.U16 desc[UR8][R2.64], R5 ;  /* 0x0000000502002986 */ /* 0x0003e2000c101508 */
[----:B------:R-:W-:Y:S01]  /*4a60*/  LEA R14, P2, R15, R49, 0x1 ;  /* 0x000000310f0e7211 */ /* 0x000fe200078408ff */
[----:B------:R-:W-:Y:S01]  /*4a70*/  IMAD R19, R53, 0x2, R18 ;  /* 0x0000000235137824 */ /* 0x000fe200078e0212 */
[----:B------:R-:W-:-:S02]  /*4a80*/  ISETP.LT.AND P3, PT, R30, UR15, !P0 ;  /* 0x0000000f1e007c0c */ /* 0x000fc4000c761270 */
[----:B------:R-:W-:Y:S02]  /*4a90*/  LEA.HI.X.SX32 R15, R15, R51, 0x1, P2 ;  /* 0x000000330f0f7211 */ /* 0x000fe400010f0eff */
[C---:B0-----:R-:W-:Y:S02]  /*4aa0*/  LEA R16, P6, R18.reuse, R49, 0x1 ;  /* 0x0000003112107211 */ /* 0x041fe400078c08ff */
[----:B------:R-:W-:Y:S02]  /*4ab0*/  ISETP.LT.AND P2, PT, R31, UR15, !P0 ;  /* 0x0000000f1f007c0c */ /* 0x000fe4000c741270 */
[-C--:B------:R-:W-:Y:S02]  /*4ac0*/  LEA.HI.X.SX32 R17, R18, R51.reuse, 0x1, P6 ;  /* 0x0000003312117211 */ /* 0x080fe400030f0eff */
[----:B-1----:R-:W-:Y:S01]  /*4ad0*/  LEA.HI.X.SX32 R5, R0, R51, 0x1, P1 ;  /* 0x0000003300057211 */ /* 0x002fe200008f0eff */
[----:B------:R-:W-:Y:S01]  /*4ae0*/  IMAD R0, R53, 0x2, R19 ;  /* 0x0000000235007824 */ /* 0x000fe200078e0213 */
[----:B------:R-:W-:-:S02]  /*4af0*/  LEA R12, P1, R19, R49, 0x1 ;  /* 0x00000031130c7211 */ /* 0x000fc400078208ff */
[----:B------:R-:W-:Y:S01]  /*4b00*/  PRMT R6, R6, 0x7632, R6 ;  /* 0x0000763206067816 */ /* 0x000fe20000000006 */
[----:B------:R-:W-:Y:S01]  /*4b10*/  IMAD R3, R53, 0x2, R0 ;  /* 0x0000000235037824 */ /* 0x000fe200078e0200 */
[----:B------:R-:W-:Y:S02]  /*4b20*/  LEA.HI.X.SX32 R13, R19, R51, 0x1, P1 ;  /* 0x00000033130d7211 */ /* 0x000fe400008f0eff */
[----:B------:R-:W-:Y:S01]  /*4b30*/  ISETP.LT.AND P1, PT, R32, UR15, !P0 ;  /* 0x0000000f20007c0c */ /* 0x000fe2000c721270 */
[----:B------:R0:W-:Y:S01]  /*4b40*/  @P5 STG.E.U16 desc[UR8][R4.64], R6 ;  /* 0x0000000604005986 */ /* 0x0001e2000c101508 */
[----:B------:R-:W-:Y:S02]  /*4b50*/  ISETP.LT.AND P0, PT, R33, UR15, !P0 ;  /* 0x0000000f21007c0c */ /* 0x000fe4000c701270 */
[----:B------:R-:W-:Y:S02]  /*4b60*/  LEA R18, P6, R0, R49, 0x1 ;  /* 0x0000003100127211 */ /* 0x000fe400078c08ff */
[----:B------:R-:W-:-:S02]  /*4b70*/  PRMT R7, R7, 0x7632, R7 ;  /* 0x0000763207077816 */ /* 0x000fc40000000007 */
[----:B------:R-:W-:Y:S02]  /*4b80*/  PRMT R8, R8, 0x7632, R8 ;  /* 0x0000763208087816 */ /* 0x000fe40000000008 */
[----:B------:R-:W-:Y:S01]  /*4b90*/  PRMT R9, R9, 0x7632, R9 ;  /* 0x0000763209097816 */ /* 0x000fe20000000009 */
[----:B------:R0:W-:Y:S01]  /*4ba0*/  @P4 STG.E.U16 desc[UR8][R14.64], R7 ;  /* 0x000000070e004986 */ /* 0x0001e2000c101508 */
[----:B------:R-:W-:Y:S02]  /*4bb0*/  LEA.HI.X.SX32 R19, R0, R51, 0x1, P6 ;  /* 0x0000003300137211 */ /* 0x000fe400030f0eff */
[----:B------:R-:W-:Y:S01]  /*4bc0*/  PRMT R10, R10, 0x7632, R10 ;  /* 0x000076320a0a7816 */ /* 0x000fe2000000000a */
[----:B------:R0:W-:Y:S01]  /*4bd0*/  @P3 STG.E.U16 desc[UR8][R16.64], R8 ;  /* 0x0000000810003986 */ /* 0x0001e2000c101508 */
[----:B------:R-:W-:-:S03]  /*4be0*/  LEA R2, P6, R3, R49, 0x1 ;  /* 0x0000003103027211 */ /* 0x000fc600078c08ff */
[----:B------:R0:W-:Y:S01]  /*4bf0*/  @P2 STG.E.U16 desc[UR8][R12.64], R9 ;  /* 0x000000090c002986 */ /* 0x0001e2000c101508 */
[----:B------:R-:W-:-:S03]  /*4c00*/  LEA.HI.X.SX32 R3, R3, R51, 0x1, P6 ;  /* 0x0000003303037211 */ /* 0x000fc600030f0eff */
[----:B------:R0:W-:Y:S01]  /*4c10*/  @P1 STG.E.U16 desc[UR8][R18.64], R10 ;  /* 0x0000000a12001986 */ /* 0x0001e2000c101508 */
[----:B------:R-:W-:Y:S05]  /*4c20*/  @!P0 EXIT ;  /* 0x000000000000894d */ /* 0x000fea0003800000 */
[----:B------:R-:W-:-:S05]  /*4c30*/  PRMT R11, R11, 0x7632, R11 ;  /* 0x000076320b0b7816 */ /* 0x000fca000000000b */
[----:B------:R-:W-:Y:S01]  /*4c40*/  STG.E.U16 desc[UR8][R2.64], R11 ;  /* 0x0000000b02007986 */ /* 0x000fe2000c101508 */
[----:B------:R-:W-:Y:S05]  /*4c50*/  EXIT ;  /* 0x000000000000794d */ /* 0x000fea0003800000 */
.L_x_3:
[----:B------:R-:W-:-:S00]  /*4c60*/  BRA `(.L_x_3) ;  /* 0xfffffffc00fc7947 */ /* 0x000fc0000383ffff */
[----:B------:R-:W-:-:S00]  /*4c70*/  NOP ;  /* 0x0000000000007918 */ /* 0x000fc00000000000 */
        /* <DEDUP_REMOVED lines=8> */
.L_x_4:


//--------------------- .nv.shared.matmul_kernel  --------------------------
	.section	.nv.shared.matmul_kernel,"aw",@nobits
	.sectionflags	@""
	.align	16
	.zero		1024


//--------------------- .nv.shared.reserved.0     --------------------------
	.section	.nv.shared.reserved.0,"aw",@nobits
	.weak		__nv_reservedSMEM_offset_0_alias
	.size		__nv_reservedSMEM_offset_0_alias, 0, 64
	.other		__nv_reservedSMEM_offset_0_alias,@"STO_CUDA_RESERVED_SHARED STV_DEFAULT"
__nv_reservedSMEM_offset_0_alias:
	.zero		0
	.zero		64


//--------------------- .nv.constant0.matmul_kernel --------------------------
	.section	.nv.constant0.matmul_kernel,"a",@progbits
	.sectionflags	@""
	.align	4
.nv.constant0.matmul_kernel:
	.zero		976


//--------------------- SYMBOLS --------------------------

	.type		.nv.reservedSmem.offset0,@object
	.size		.nv.reservedSmem.offset0,0x4
	.type		.nv.reservedSmem.cap,@object
	.size		.nv.reservedSmem.cap,0x4
